//
// Generated by NVIDIA NVVM Compiler
//
// Compiler Build ID: CL-36424714
// Cuda compilation tools, release 13.0, V13.0.88
// Based on NVVM 20.0.0
//

.version 9.0
.target sm_100
.address_size 64

	// .globl	_Z24evaluatePopulationKernelPdiidPfPiS1_
.func  (.param .b64 func_retval0) __internal_accurate_pow
(
	.param .b64 __internal_accurate_pow_param_0,
	.param .b64 __internal_accurate_pow_param_1
)
;
.const .align 8 .b8 w[48] = {0, 0, 0, 0, 0, 0, 240, 63, 0, 0, 0, 0, 0, 0, 240, 63, 0, 0, 0, 0, 0, 0, 240, 63, 0, 0, 0, 0, 0, 0, 240, 63, 0, 0, 0, 0, 0, 0, 240, 63, 0, 0, 0, 0, 0, 0, 240, 63};

.visible .entry _Z24evaluatePopulationKernelPdiidPfPiS1_(
	.param .u64 .ptr .align 1 _Z24evaluatePopulationKernelPdiidPfPiS1__param_0,
	.param .u32 _Z24evaluatePopulationKernelPdiidPfPiS1__param_1,
	.param .u32 _Z24evaluatePopulationKernelPdiidPfPiS1__param_2,
	.param .f64 _Z24evaluatePopulationKernelPdiidPfPiS1__param_3,
	.param .u64 .ptr .align 1 _Z24evaluatePopulationKernelPdiidPfPiS1__param_4,
	.param .u64 .ptr .align 1 _Z24evaluatePopulationKernelPdiidPfPiS1__param_5,
	.param .u64 .ptr .align 1 _Z24evaluatePopulationKernelPdiidPfPiS1__param_6
)
{
	.reg .pred 	%p<162>;
	.reg .b16 	%rs<17>;
	.reg .b32 	%r<210>;
	.reg .b32 	%f<2>;
	.reg .b64 	%rd<51>;
	.reg .b64 	%fd<137>;

	ld.param.u64 	%rd12, [_Z24evaluatePopulationKernelPdiidPfPiS1__param_0];
	ld.param.u32 	%r47, [_Z24evaluatePopulationKernelPdiidPfPiS1__param_1];
	ld.param.u32 	%r46, [_Z24evaluatePopulationKernelPdiidPfPiS1__param_2];
	ld.param.u64 	%rd14, [_Z24evaluatePopulationKernelPdiidPfPiS1__param_5];
	ld.param.u64 	%rd15, [_Z24evaluatePopulationKernelPdiidPfPiS1__param_6];
	cvta.to.global.u64 	%rd1, %rd15;
	cvta.to.global.u64 	%rd2, %rd14;
	mov.u32 	%r48, %ctaid.x;
	mov.u32 	%r49, %ntid.x;
	mov.u32 	%r50, %tid.x;
	mad.lo.s32 	%r1, %r48, %r49, %r50;
	setp.ge.s32 	%p40, %r1, %r47;
	@%p40 bra 	$L__BB0_81;
	cvta.to.global.u64 	%rd16, %rd12;
	mul.wide.s32 	%rd17, %r1, 8;
	add.s64 	%rd3, %rd16, %rd17;
	ld.global.f64 	%fd53, [%rd3];
	setp.geu.f64 	%p41, %fd53, 0dBFF0000000000000;
	@%p41 bra 	$L__BB0_81;
	setp.lt.s32 	%p42, %r46, 1;
	mov.f64 	%fd127, 0d0000000000000000;
	mov.f64 	%fd126, 0d3FF0000000000000;
	mov.f64 	%fd130, %fd127;
	@%p42 bra 	$L__BB0_50;
	add.s32 	%r2, %r46, 1;
	mad.lo.s32 	%r3, %r1, %r46, %r1;
	cvt.u16.u32 	%rs1, %r46;
	mov.f64 	%fd126, 0d3FF0000000000000;
	mov.f64 	%fd127, 0d0000000000000000;
	mov.b32 	%r193, 0;
	mov.b16 	%rs15, 0;
	mov.u16 	%rs16, %rs15;
	mov.u32 	%r209, %r193;
$L__BB0_4:
	not.b32 	%r52, %r193;
	add.s32 	%r6, %r46, %r52;
	add.s32 	%r53, %r193, %r3;
	mul.wide.s32 	%rd18, %r53, 4;
	add.s64 	%rd19, %rd2, %rd18;
	ld.global.u32 	%r54, [%rd19];
	setp.ne.s32 	%p43, %r54, 1;
	@%p43 bra 	$L__BB0_48;
	ld.param.u64 	%rd50, [_Z24evaluatePopulationKernelPdiidPfPiS1__param_4];
	cvta.to.global.u64 	%rd20, %rd50;
	mul.wide.u32 	%rd21, %r193, 4;
	add.s64 	%rd22, %rd20, %rd21;
	ld.global.f32 	%f1, [%rd22];
	cvt.f64.f32 	%fd58, %f1;
	add.f64 	%fd127, %fd127, %fd58;
	add.s32 	%r204, %r193, 1;
	setp.ge.s32 	%p44, %r204, %r46;
	@%p44 bra 	$L__BB0_48;
	mul.lo.s32 	%r8, %r193, %r46;
	sub.s32 	%r56, %r46, %r193;
	add.s32 	%r57, %r56, -2;
	setp.lt.u32 	%p45, %r57, 7;
	@%p45 bra 	$L__BB0_26;
	mul.lo.s32 	%r198, %r2, %r193;
	and.b32  	%r58, %r6, -8;
	neg.s32 	%r196, %r58;
	add.s32 	%r59, %r3, %r193;
	add.s32 	%r195, %r59, 1;
	mov.u32 	%r197, %r193;
$L__BB0_8:
	.pragma "nounroll";
	mul.wide.s32 	%rd23, %r195, 4;
	add.s64 	%rd24, %rd2, %rd23;
	add.s64 	%rd4, %rd24, 16;
	ld.global.u32 	%r60, [%rd24];
	setp.ne.s32 	%p47, %r60, 1;
	mov.pred 	%p144, 0;
	@%p47 bra 	$L__BB0_10;
	add.s32 	%r61, %r198, 1;
	mul.wide.u32 	%rd25, %r61, 4;
	add.s64 	%rd26, %rd1, %rd25;
	ld.global.u32 	%r62, [%rd26];
	setp.eq.s32 	%p144, %r62, 1;
$L__BB0_10:
	ld.global.u32 	%r63, [%rd4+-12];
	setp.ne.s32 	%p49, %r63, 1;
	add.s32 	%r64, %r198, 1;
	mul.wide.u32 	%rd27, %r64, 4;
	add.s64 	%rd5, %rd1, %rd27;
	mov.pred 	%p145, 0;
	@%p49 bra 	$L__BB0_12;
	ld.global.u32 	%r65, [%rd5+4];
	setp.eq.s32 	%p145, %r65, 1;
$L__BB0_12:
	ld.global.u32 	%r66, [%rd4+-8];
	setp.ne.s32 	%p51, %r66, 1;
	mov.pred 	%p146, 0;
	@%p51 bra 	$L__BB0_14;
	ld.global.u32 	%r67, [%rd5+8];
	setp.eq.s32 	%p146, %r67, 1;
$L__BB0_14:
	ld.global.u32 	%r68, [%rd4+-4];
	setp.ne.s32 	%p53, %r68, 1;
	mov.pred 	%p147, 0;
	@%p53 bra 	$L__BB0_16;
	ld.global.u32 	%r69, [%rd5+12];
	setp.eq.s32 	%p147, %r69, 1;
$L__BB0_16:
	ld.global.u32 	%r70, [%rd4];
	setp.ne.s32 	%p55, %r70, 1;
	mov.pred 	%p148, 0;
	@%p55 bra 	$L__BB0_18;
	ld.global.u32 	%r71, [%rd5+16];
	setp.eq.s32 	%p148, %r71, 1;
$L__BB0_18:
	ld.global.u32 	%r72, [%rd4+4];
	setp.ne.s32 	%p57, %r72, 1;
	mov.pred 	%p149, 0;
	@%p57 bra 	$L__BB0_20;
	ld.global.u32 	%r73, [%rd5+20];
	setp.eq.s32 	%p149, %r73, 1;
$L__BB0_20:
	ld.global.u32 	%r74, [%rd4+8];
	setp.ne.s32 	%p59, %r74, 1;
	mov.pred 	%p150, 0;
	@%p59 bra 	$L__BB0_22;
	ld.global.u32 	%r75, [%rd5+24];
	setp.eq.s32 	%p150, %r75, 1;
$L__BB0_22:
	ld.global.u32 	%r76, [%rd4+12];
	setp.ne.s32 	%p61, %r76, 1;
	mov.pred 	%p151, 0;
	@%p61 bra 	$L__BB0_24;
	ld.global.u32 	%r77, [%rd5+28];
	setp.eq.s32 	%p151, %r77, 1;
$L__BB0_24:
	selp.f64 	%fd60, 0d0000000000000000, %fd126, %p144;
	selp.f64 	%fd61, 0d0000000000000000, %fd60, %p145;
	selp.f64 	%fd62, 0d0000000000000000, %fd61, %p146;
	selp.f64 	%fd63, 0d0000000000000000, %fd62, %p147;
	selp.f64 	%fd64, 0d0000000000000000, %fd63, %p148;
	selp.f64 	%fd65, 0d0000000000000000, %fd64, %p149;
	selp.f64 	%fd66, 0d0000000000000000, %fd65, %p150;
	selp.f64 	%fd126, 0d0000000000000000, %fd66, %p151;
	selp.u32 	%r78, 1, 0, %p151;
	selp.u32 	%r79, 1, 0, %p149;
	selp.u32 	%r80, 1, 0, %p147;
	selp.u32 	%r81, 1, 0, %p145;
	selp.u32 	%r82, 1, 0, %p144;
	add.s32 	%r83, %r209, %r82;
	add.s32 	%r84, %r83, %r81;
	selp.u32 	%r85, 1, 0, %p146;
	add.s32 	%r86, %r84, %r85;
	add.s32 	%r87, %r86, %r80;
	selp.u32 	%r88, 1, 0, %p148;
	add.s32 	%r89, %r87, %r88;
	add.s32 	%r90, %r89, %r79;
	selp.u32 	%r91, 1, 0, %p150;
	add.s32 	%r92, %r90, %r91;
	add.s32 	%r209, %r92, %r78;
	add.s32 	%r198, %r198, 8;
	add.s32 	%r197, %r197, 8;
	add.s32 	%r196, %r196, 8;
	add.s32 	%r195, %r195, 8;
	setp.ne.s32 	%p62, %r196, 0;
	@%p62 bra 	$L__BB0_8;
	add.s32 	%r204, %r197, 1;
$L__BB0_26:
	and.b32  	%r93, %r6, 7;
	setp.eq.s32 	%p63, %r93, 0;
	@%p63 bra 	$L__BB0_48;
	not.b16 	%rs10, %rs16;
	add.s16 	%rs11, %rs10, %rs1;
	cvt.u32.u16 	%r95, %rs11;
	and.b32  	%r26, %r95, 7;
	add.s32 	%r96, %r26, -1;
	setp.lt.u32 	%p64, %r96, 3;
	@%p64 bra 	$L__BB0_37;
	add.s32 	%r97, %r204, %r3;
	mul.wide.s32 	%rd28, %r97, 4;
	add.s64 	%rd6, %rd2, %rd28;
	ld.global.u32 	%r98, [%rd6];
	setp.ne.s32 	%p66, %r98, 1;
	mov.pred 	%p152, 0;
	@%p66 bra 	$L__BB0_30;
	add.s32 	%r99, %r204, %r8;
	mul.wide.u32 	%rd29, %r99, 4;
	add.s64 	%rd30, %rd1, %rd29;
	ld.global.u32 	%r100, [%rd30];
	setp.eq.s32 	%p152, %r100, 1;
$L__BB0_30:
	ld.global.u32 	%r101, [%rd6+4];
	setp.ne.s32 	%p68, %r101, 1;
	cvt.u64.u32 	%rd31, %r8;
	cvt.u64.u32 	%rd32, %r204;
	add.s64 	%rd33, %rd32, %rd31;
	shl.b64 	%rd34, %rd33, 2;
	add.s64 	%rd7, %rd1, %rd34;
	mov.pred 	%p153, 0;
	@%p68 bra 	$L__BB0_32;
	ld.global.u32 	%r102, [%rd7+4];
	setp.eq.s32 	%p153, %r102, 1;
$L__BB0_32:
	ld.global.u32 	%r103, [%rd6+8];
	setp.ne.s32 	%p70, %r103, 1;
	mov.pred 	%p154, 0;
	@%p70 bra 	$L__BB0_34;
	ld.global.u32 	%r104, [%rd7+8];
	setp.eq.s32 	%p154, %r104, 1;
$L__BB0_34:
	ld.global.u32 	%r105, [%rd6+12];
	setp.ne.s32 	%p72, %r105, 1;
	mov.pred 	%p155, 0;
	@%p72 bra 	$L__BB0_36;
	ld.global.u32 	%r106, [%rd7+12];
	setp.eq.s32 	%p155, %r106, 1;
$L__BB0_36:
	selp.f64 	%fd68, 0d0000000000000000, %fd126, %p152;
	selp.f64 	%fd69, 0d0000000000000000, %fd68, %p153;
	selp.f64 	%fd70, 0d0000000000000000, %fd69, %p154;
	selp.f64 	%fd126, 0d0000000000000000, %fd70, %p155;
	selp.u32 	%r107, 1, 0, %p155;
	selp.u32 	%r108, 1, 0, %p153;
	selp.u32 	%r109, 1, 0, %p152;
	add.s32 	%r110, %r209, %r109;
	add.s32 	%r111, %r110, %r108;
	selp.u32 	%r112, 1, 0, %p154;
	add.s32 	%r113, %r111, %r112;
	add.s32 	%r209, %r113, %r107;
	add.s32 	%r204, %r204, 4;
$L__BB0_37:
	and.b32  	%r114, %r26, 3;
	setp.eq.s32 	%p73, %r114, 0;
	@%p73 bra 	$L__BB0_48;
	xor.b16  	%rs12, %rs15, 3;
	add.s16 	%rs5, %rs12, %rs1;
	and.b16  	%rs13, %rs5, 3;
	setp.eq.s16 	%p74, %rs13, 1;
	@%p74 bra 	$L__BB0_44;
	add.s32 	%r116, %r204, %r3;
	mul.wide.s32 	%rd35, %r116, 4;
	add.s64 	%rd8, %rd2, %rd35;
	ld.global.u32 	%r117, [%rd8];
	setp.ne.s32 	%p76, %r117, 1;
	mov.pred 	%p156, 0;
	@%p76 bra 	$L__BB0_41;
	add.s32 	%r118, %r204, %r8;
	mul.wide.u32 	%rd36, %r118, 4;
	add.s64 	%rd37, %rd1, %rd36;
	ld.global.u32 	%r119, [%rd37];
	setp.eq.s32 	%p156, %r119, 1;
$L__BB0_41:
	ld.global.u32 	%r120, [%rd8+4];
	setp.ne.s32 	%p78, %r120, 1;
	mov.pred 	%p157, 0;
	@%p78 bra 	$L__BB0_43;
	cvt.u64.u32 	%rd38, %r8;
	cvt.u64.u32 	%rd39, %r204;
	add.s64 	%rd40, %rd39, %rd38;
	shl.b64 	%rd41, %rd40, 2;
	add.s64 	%rd42, %rd1, %rd41;
	ld.global.u32 	%r121, [%rd42+4];
	setp.eq.s32 	%p157, %r121, 1;
$L__BB0_43:
	selp.f64 	%fd72, 0d0000000000000000, %fd126, %p156;
	selp.f64 	%fd126, 0d0000000000000000, %fd72, %p157;
	selp.u32 	%r122, 1, 0, %p157;
	selp.u32 	%r123, 1, 0, %p156;
	add.s32 	%r124, %r209, %r123;
	add.s32 	%r209, %r124, %r122;
	add.s32 	%r204, %r204, 2;
$L__BB0_44:
	and.b16  	%rs14, %rs5, 1;
	setp.eq.b16 	%p79, %rs14, 1;
	not.pred 	%p80, %p79;
	@%p80 bra 	$L__BB0_48;
	add.s32 	%r125, %r204, %r3;
	mul.wide.s32 	%rd43, %r125, 4;
	add.s64 	%rd44, %rd2, %rd43;
	ld.global.u32 	%r126, [%rd44];
	setp.ne.s32 	%p82, %r126, 1;
	mov.pred 	%p158, 0;
	@%p82 bra 	$L__BB0_47;
	add.s32 	%r127, %r204, %r8;
	mul.wide.u32 	%rd45, %r127, 4;
	add.s64 	%rd46, %rd1, %rd45;
	ld.global.u32 	%r128, [%rd46];
	setp.eq.s32 	%p158, %r128, 1;
$L__BB0_47:
	selp.f64 	%fd126, 0d0000000000000000, %fd126, %p158;
	selp.u32 	%r129, 1, 0, %p158;
	add.s32 	%r209, %r209, %r129;
$L__BB0_48:
	add.s32 	%r193, %r193, 1;
	setp.ne.s32 	%p83, %r193, %r46;
	add.s16 	%rs16, %rs16, 1;
	add.s16 	%rs15, %rs15, 1;
	@%p83 bra 	$L__BB0_4;
	cvt.rn.f64.s32 	%fd130, %r209;
$L__BB0_50:
	ld.param.f64 	%fd116, [_Z24evaluatePopulationKernelPdiidPfPiS1__param_3];
	div.rn.f64 	%fd21, %fd127, %fd116;
	cvt.rn.f64.s32 	%fd73, %r46;
	div.rn.f64 	%fd22, %fd130, %fd73;
	ld.const.f64 	%fd23, [w];
	ld.const.f64 	%fd24, [w+8];
	{
	.reg .b32 %temp; 
	mov.b64 	{%temp, %r40}, %fd21;
	}
	{
	.reg .b32 %temp; 
	mov.b64 	{%temp, %r41}, %fd23;
	}
	shr.u32 	%r130, %r41, 20;
	and.b32  	%r131, %r130, 2047;
	add.s32 	%r132, %r131, -1012;
	mov.b64 	%rd47, %fd23;
	shl.b64 	%rd9, %rd47, %r132;
	setp.eq.s64 	%p33, %rd9, -9223372036854775808;
	abs.f64 	%fd25, %fd21;
	setp.neu.f64 	%p84, %fd21, 0d0000000000000000;
	@%p84 bra 	$L__BB0_52;
	setp.eq.s64 	%p87, %rd9, -9223372036854775808;
	abs.f64 	%fd82, %fd23;
	setp.neu.f64 	%p88, %fd82, 0d3FE0000000000000;
	and.pred  	%p33, %p88, %p87;
	selp.b32 	%r133, %r40, 0, %p33;
	setp.lt.s32 	%p89, %r41, 0;
	or.b32  	%r134, %r133, 2146435072;
	selp.b32 	%r135, %r134, %r133, %p89;
	mov.b32 	%r136, 0;
	mov.b64 	%fd132, {%r136, %r135};
	bra.uni 	$L__BB0_53;
$L__BB0_52:
	{ // callseq 0, 0
	.param .b64 param0;
	st.param.f64 	[param0], %fd25;
	.param .b64 param1;
	st.param.f64 	[param1], %fd23;
	.param .b64 retval0;
	call.uni (retval0), 
	__internal_accurate_pow, 
	(
	param0, 
	param1
	);
	ld.param.f64 	%fd74, [retval0];
	} // callseq 0
	setp.lt.s32 	%p85, %r40, 0;
	cvt.rzi.f64.f64 	%fd76, %fd23;
	setp.neu.f64 	%p86, %fd23, %fd76;
	neg.f64 	%fd78, %fd74;
	selp.f64 	%fd79, %fd78, %fd74, %p33;
	selp.f64 	%fd80, %fd79, %fd74, %p85;
	selp.f64 	%fd81, 0dFFF8000000000000, %fd80, %p86;
	selp.f64 	%fd132, %fd81, %fd80, %p85;
$L__BB0_53:
	add.f64 	%fd83, %fd21, %fd23;
	{
	.reg .b32 %temp; 
	mov.b64 	{%temp, %r137}, %fd83;
	}
	and.b32  	%r138, %r137, 2146435072;
	setp.ne.s32 	%p90, %r138, 2146435072;
	@%p90 bra 	$L__BB0_60;
	setp.num.f64 	%p91, %fd21, %fd21;
	setp.num.f64 	%p92, %fd23, %fd23;
	and.pred  	%p93, %p91, %p92;
	@%p93 bra 	$L__BB0_56;
	add.rn.f64 	%fd132, %fd21, %fd23;
	bra.uni 	$L__BB0_60;
$L__BB0_56:
	abs.f64 	%fd84, %fd23;
	setp.neu.f64 	%p94, %fd84, 0d7FF0000000000000;
	@%p94 bra 	$L__BB0_58;
	setp.gt.f64 	%p99, %fd25, 0d3FF0000000000000;
	selp.b32 	%r146, 2146435072, 0, %p99;
	setp.lt.s32 	%p100, %r41, 0;
	xor.b32  	%r147, %r146, 2146435072;
	selp.b32 	%r148, %r147, %r146, %p100;
	setp.eq.f64 	%p101, %fd21, 0dBFF0000000000000;
	selp.b32 	%r149, 1072693248, %r148, %p101;
	mov.b32 	%r150, 0;
	mov.b64 	%fd132, {%r150, %r149};
	bra.uni 	$L__BB0_60;
$L__BB0_58:
	setp.neu.f64 	%p95, %fd25, 0d7FF0000000000000;
	@%p95 bra 	$L__BB0_60;
	setp.lt.s32 	%p96, %r40, 0;
	setp.lt.s32 	%p97, %r41, 0;
	selp.b32 	%r139, 0, 2146435072, %p97;
	and.b32  	%r140, %r41, 2147483647;
	setp.ne.s32 	%p98, %r140, 1071644672;
	or.b32  	%r141, %r139, -2147483648;
	selp.b32 	%r142, %r141, %r139, %p98;
	selp.b32 	%r143, %r142, %r139, %p33;
	selp.b32 	%r144, %r143, %r139, %p96;
	mov.b32 	%r145, 0;
	mov.b64 	%fd132, {%r145, %r144};
$L__BB0_60:
	setp.eq.f64 	%p102, %fd21, 0d3FF0000000000000;
	setp.eq.f64 	%p103, %fd23, 0d0000000000000000;
	selp.f64 	%fd85, 0d3FF0000000000000, %fd132, %p103;
	selp.f64 	%fd33, 0d3FF0000000000000, %fd85, %p102;
	{
	.reg .b32 %temp; 
	mov.b64 	{%temp, %r42}, %fd126;
	}
	{
	.reg .b32 %temp; 
	mov.b64 	{%temp, %r43}, %fd24;
	}
	shr.u32 	%r151, %r43, 20;
	and.b32  	%r152, %r151, 2047;
	add.s32 	%r153, %r152, -1012;
	mov.b64 	%rd48, %fd24;
	shl.b64 	%rd10, %rd48, %r153;
	setp.eq.s64 	%p36, %rd10, -9223372036854775808;
	abs.f64 	%fd34, %fd126;
	setp.neu.f64 	%p104, %fd126, 0d0000000000000000;
	@%p104 bra 	$L__BB0_62;
	setp.eq.s64 	%p107, %rd10, -9223372036854775808;
	abs.f64 	%fd94, %fd24;
	setp.neu.f64 	%p108, %fd94, 0d3FE0000000000000;
	and.pred  	%p36, %p108, %p107;
	selp.b32 	%r154, %r42, 0, %p36;
	setp.lt.s32 	%p109, %r43, 0;
	or.b32  	%r155, %r154, 2146435072;
	selp.b32 	%r156, %r155, %r154, %p109;
	mov.b32 	%r157, 0;
	mov.b64 	%fd134, {%r157, %r156};
	bra.uni 	$L__BB0_63;
$L__BB0_62:
	{ // callseq 1, 0
	.param .b64 param0;
	st.param.f64 	[param0], %fd34;
	.param .b64 param1;
	st.param.f64 	[param1], %fd24;
	.param .b64 retval0;
	call.uni (retval0), 
	__internal_accurate_pow, 
	(
	param0, 
	param1
	);
	ld.param.f64 	%fd86, [retval0];
	} // callseq 1
	setp.lt.s32 	%p105, %r42, 0;
	cvt.rzi.f64.f64 	%fd88, %fd24;
	setp.neu.f64 	%p106, %fd24, %fd88;
	neg.f64 	%fd90, %fd86;
	selp.f64 	%fd91, %fd90, %fd86, %p36;
	selp.f64 	%fd92, %fd91, %fd86, %p105;
	selp.f64 	%fd93, 0dFFF8000000000000, %fd92, %p106;
	selp.f64 	%fd134, %fd93, %fd92, %p105;
$L__BB0_63:
	add.f64 	%fd95, %fd126, %fd24;
	{
	.reg .b32 %temp; 
	mov.b64 	{%temp, %r158}, %fd95;
	}
	and.b32  	%r159, %r158, 2146435072;
	setp.ne.s32 	%p110, %r159, 2146435072;
	@%p110 bra 	$L__BB0_70;
	setp.num.f64 	%p111, %fd126, %fd126;
	setp.num.f64 	%p112, %fd24, %fd24;
	and.pred  	%p113, %p111, %p112;
	@%p113 bra 	$L__BB0_66;
	add.rn.f64 	%fd134, %fd126, %fd24;
	bra.uni 	$L__BB0_70;
$L__BB0_66:
	abs.f64 	%fd96, %fd24;
	setp.neu.f64 	%p114, %fd96, 0d7FF0000000000000;
	@%p114 bra 	$L__BB0_68;
	setp.gt.f64 	%p119, %fd34, 0d3FF0000000000000;
	selp.b32 	%r167, 2146435072, 0, %p119;
	setp.lt.s32 	%p120, %r43, 0;
	xor.b32  	%r168, %r167, 2146435072;
	selp.b32 	%r169, %r168, %r167, %p120;
	setp.eq.f64 	%p121, %fd126, 0dBFF0000000000000;
	selp.b32 	%r170, 1072693248, %r169, %p121;
	mov.b32 	%r171, 0;
	mov.b64 	%fd134, {%r171, %r170};
	bra.uni 	$L__BB0_70;
$L__BB0_68:
	setp.neu.f64 	%p115, %fd34, 0d7FF0000000000000;
	@%p115 bra 	$L__BB0_70;
	setp.lt.s32 	%p116, %r42, 0;
	setp.lt.s32 	%p117, %r43, 0;
	selp.b32 	%r160, 0, 2146435072, %p117;
	and.b32  	%r161, %r43, 2147483647;
	setp.ne.s32 	%p118, %r161, 1071644672;
	or.b32  	%r162, %r160, -2147483648;
	selp.b32 	%r163, %r162, %r160, %p118;
	selp.b32 	%r164, %r163, %r160, %p36;
	selp.b32 	%r165, %r164, %r160, %p116;
	mov.b32 	%r166, 0;
	mov.b64 	%fd134, {%r166, %r165};
$L__BB0_70:
	setp.eq.f64 	%p122, %fd126, 0d3FF0000000000000;
	setp.eq.f64 	%p123, %fd24, 0d0000000000000000;
	selp.f64 	%fd97, 0d3FF0000000000000, %fd134, %p123;
	selp.f64 	%fd98, 0d3FF0000000000000, %fd97, %p122;
	mul.f64 	%fd42, %fd33, %fd98;
	add.f64 	%fd99, %fd23, 0d0000000000000000;
	add.f64 	%fd100, %fd99, %fd24;
	rcp.rn.f64 	%fd43, %fd100;
	{
	.reg .b32 %temp; 
	mov.b64 	{%temp, %r44}, %fd42;
	}
	{
	.reg .b32 %temp; 
	mov.b64 	{%temp, %r45}, %fd43;
	}
	shr.u32 	%r172, %r45, 20;
	and.b32  	%r173, %r172, 2047;
	add.s32 	%r174, %r173, -1012;
	mov.b64 	%rd49, %fd43;
	shl.b64 	%rd11, %rd49, %r174;
	setp.eq.s64 	%p39, %rd11, -9223372036854775808;
	abs.f64 	%fd44, %fd42;
	setp.neu.f64 	%p124, %fd42, 0d0000000000000000;
	@%p124 bra 	$L__BB0_72;
	setp.eq.s64 	%p127, %rd11, -9223372036854775808;
	abs.f64 	%fd109, %fd43;
	setp.neu.f64 	%p128, %fd109, 0d3FE0000000000000;
	and.pred  	%p39, %p128, %p127;
	selp.b32 	%r175, %r44, 0, %p39;
	setp.lt.s32 	%p129, %r45, 0;
	or.b32  	%r176, %r175, 2146435072;
	selp.b32 	%r177, %r176, %r175, %p129;
	mov.b32 	%r178, 0;
	mov.b64 	%fd136, {%r178, %r177};
	bra.uni 	$L__BB0_73;
$L__BB0_72:
	{ // callseq 2, 0
	.param .b64 param0;
	st.param.f64 	[param0], %fd44;
	.param .b64 param1;
	st.param.f64 	[param1], %fd43;
	.param .b64 retval0;
	call.uni (retval0), 
	__internal_accurate_pow, 
	(
	param0, 
	param1
	);
	ld.param.f64 	%fd101, [retval0];
	} // callseq 2
	setp.lt.s32 	%p125, %r44, 0;
	cvt.rzi.f64.f64 	%fd103, %fd43;
	setp.neu.f64 	%p126, %fd43, %fd103;
	neg.f64 	%fd105, %fd101;
	selp.f64 	%fd106, %fd105, %fd101, %p39;
	selp.f64 	%fd107, %fd106, %fd101, %p125;
	selp.f64 	%fd108, 0dFFF8000000000000, %fd107, %p126;
	selp.f64 	%fd136, %fd108, %fd107, %p125;
$L__BB0_73:
	add.f64 	%fd110, %fd43, %fd42;
	{
	.reg .b32 %temp; 
	mov.b64 	{%temp, %r179}, %fd110;
	}
	and.b32  	%r180, %r179, 2146435072;
	setp.ne.s32 	%p130, %r180, 2146435072;
	@%p130 bra 	$L__BB0_80;
	setp.num.f64 	%p131, %fd42, %fd42;
	setp.num.f64 	%p132, %fd43, %fd43;
	and.pred  	%p133, %p131, %p132;
	@%p133 bra 	$L__BB0_76;
	add.rn.f64 	%fd136, %fd42, %fd43;
	bra.uni 	$L__BB0_80;
$L__BB0_76:
	abs.f64 	%fd111, %fd43;
	setp.neu.f64 	%p134, %fd111, 0d7FF0000000000000;
	@%p134 bra 	$L__BB0_78;
	setp.gt.f64 	%p139, %fd44, 0d3FF0000000000000;
	selp.b32 	%r188, 2146435072, 0, %p139;
	setp.lt.s32 	%p140, %r45, 0;
	xor.b32  	%r189, %r188, 2146435072;
	selp.b32 	%r190, %r189, %r188, %p140;
	setp.eq.f64 	%p141, %fd42, 0dBFF0000000000000;
	selp.b32 	%r191, 1072693248, %r190, %p141;
	mov.b32 	%r192, 0;
	mov.b64 	%fd136, {%r192, %r191};
	bra.uni 	$L__BB0_80;
$L__BB0_78:
	setp.neu.f64 	%p135, %fd44, 0d7FF0000000000000;
	@%p135 bra 	$L__BB0_80;
	setp.lt.s32 	%p136, %r44, 0;
	setp.lt.s32 	%p137, %r45, 0;
	selp.b32 	%r181, 0, 2146435072, %p137;
	and.b32  	%r182, %r45, 2147483647;
	setp.ne.s32 	%p138, %r182, 1071644672;
	or.b32  	%r183, %r181, -2147483648;
	selp.b32 	%r184, %r183, %r181, %p138;
	selp.b32 	%r185, %r184, %r181, %p39;
	selp.b32 	%r186, %r185, %r181, %p136;
	mov.b32 	%r187, 0;
	mov.b64 	%fd136, {%r187, %r186};
$L__BB0_80:
	setp.eq.f64 	%p142, %fd42, 0d3FF0000000000000;
	setp.eq.f64 	%p143, %fd43, 0d0000000000000000;
	selp.f64 	%fd112, 0d3FF0000000000000, %fd136, %p143;
	selp.f64 	%fd113, 0d3FF0000000000000, %fd112, %p142;
	add.f64 	%fd114, %fd22, 0dBF1A36E2EB1C432D;
	sub.f64 	%fd115, %fd113, %fd114;
	st.global.f64 	[%rd3], %fd115;
$L__BB0_81:
	ret;

}
.func  (.param .b64 func_retval0) __internal_accurate_pow(
	.param .b64 __internal_accurate_pow_param_0,
	.param .b64 __internal_accurate_pow_param_1
)
{
	.reg .pred 	%p<8>;
	.reg .b32 	%r<49>;
	.reg .b32 	%f<3>;
	.reg .b64 	%fd<109>;

	ld.param.f64 	%fd10, [__internal_accurate_pow_param_0];
	ld.param.f64 	%fd11, [__internal_accurate_pow_param_1];
	{
	.reg .b32 %temp; 
	mov.b64 	{%temp, %r46}, %fd10;
	}
	{
	.reg .b32 %temp; 
	mov.b64 	{%r45, %temp}, %fd10;
	}
	shr.u32 	%r47, %r46, 20;
	setp.gt.u32 	%p1, %r46, 1048575;
	@%p1 bra 	$L__BB1_2;
	mul.f64 	%fd12, %fd10, 0d4350000000000000;
	{
	.reg .b32 %temp; 
	mov.b64 	{%temp, %r46}, %fd12;
	}
	{
	.reg .b32 %temp; 
	mov.b64 	{%r45, %temp}, %fd12;
	}
	shr.u32 	%r16, %r46, 20;
	add.s32 	%r47, %r16, -54;
$L__BB1_2:
	add.s32 	%r48, %r47, -1023;
	and.b32  	%r17, %r46, -2146435073;
	or.b32  	%r18, %r17, 1072693248;
	mov.b64 	%fd107, {%r45, %r18};
	setp.lt.u32 	%p2, %r18, 1073127583;
	@%p2 bra 	$L__BB1_4;
	{
	.reg .b32 %temp; 
	mov.b64 	{%r19, %temp}, %fd107;
	}
	{
	.reg .b32 %temp; 
	mov.b64 	{%temp, %r20}, %fd107;
	}
	add.s32 	%r21, %r20, -1048576;
	mov.b64 	%fd107, {%r19, %r21};
	add.s32 	%r48, %r47, -1022;
$L__BB1_4:
	add.f64 	%fd13, %fd107, 0dBFF0000000000000;
	add.f64 	%fd14, %fd107, 0d3FF0000000000000;
	rcp.approx.ftz.f64 	%fd15, %fd14;
	neg.f64 	%fd16, %fd14;
	fma.rn.f64 	%fd17, %fd16, %fd15, 0d3FF0000000000000;
	fma.rn.f64 	%fd18, %fd17, %fd17, %fd17;
	fma.rn.f64 	%fd19, %fd18, %fd15, %fd15;
	mul.f64 	%fd20, %fd13, %fd19;
	fma.rn.f64 	%fd21, %fd13, %fd19, %fd20;
	mul.f64 	%fd22, %fd21, %fd21;
	fma.rn.f64 	%fd23, %fd22, 0d3EB0F5FF7D2CAFE2, 0d3ED0F5D241AD3B5A;
	fma.rn.f64 	%fd24, %fd23, %fd22, 0d3EF3B20A75488A3F;
	fma.rn.f64 	%fd25, %fd24, %fd22, 0d3F1745CDE4FAECD5;
	fma.rn.f64 	%fd26, %fd25, %fd22, 0d3F3C71C7258A578B;
	fma.rn.f64 	%fd27, %fd26, %fd22, 0d3F6249249242B910;
	fma.rn.f64 	%fd28, %fd27, %fd22, 0d3F89999999999DFB;
	sub.f64 	%fd29, %fd13, %fd21;
	add.f64 	%fd30, %fd29, %fd29;
	neg.f64 	%fd31, %fd21;
	fma.rn.f64 	%fd32, %fd31, %fd13, %fd30;
	mul.f64 	%fd33, %fd19, %fd32;
	fma.rn.f64 	%fd34, %fd22, %fd28, 0d3FB5555555555555;
	mov.f64 	%fd35, 0d3FB5555555555555;
	sub.f64 	%fd36, %fd35, %fd34;
	fma.rn.f64 	%fd37, %fd22, %fd28, %fd36;
	add.f64 	%fd38, %fd37, 0dBC46A4CB00B9E7B0;
	add.f64 	%fd39, %fd34, %fd38;
	sub.f64 	%fd40, %fd34, %fd39;
	add.f64 	%fd41, %fd38, %fd40;
	mul.rn.f64 	%fd42, %fd21, %fd21;
	neg.f64 	%fd43, %fd42;
	fma.rn.f64 	%fd44, %fd21, %fd21, %fd43;
	{
	.reg .b32 %temp; 
	mov.b64 	{%r22, %temp}, %fd33;
	}
	{
	.reg .b32 %temp; 
	mov.b64 	{%temp, %r23}, %fd33;
	}
	add.s32 	%r24, %r23, 1048576;
	mov.b64 	%fd45, {%r22, %r24};
	fma.rn.f64 	%fd46, %fd21, %fd45, %fd44;
	mul.rn.f64 	%fd47, %fd42, %fd21;
	neg.f64 	%fd48, %fd47;
	fma.rn.f64 	%fd49, %fd42, %fd21, %fd48;
	fma.rn.f64 	%fd50, %fd42, %fd33, %fd49;
	fma.rn.f64 	%fd51, %fd46, %fd21, %fd50;
	mul.rn.f64 	%fd52, %fd39, %fd47;
	neg.f64 	%fd53, %fd52;
	fma.rn.f64 	%fd54, %fd39, %fd47, %fd53;
	fma.rn.f64 	%fd55, %fd39, %fd51, %fd54;
	fma.rn.f64 	%fd56, %fd41, %fd47, %fd55;
	add.f64 	%fd57, %fd52, %fd56;
	sub.f64 	%fd58, %fd52, %fd57;
	add.f64 	%fd59, %fd56, %fd58;
	add.f64 	%fd60, %fd21, %fd57;
	sub.f64 	%fd61, %fd21, %fd60;
	add.f64 	%fd62, %fd57, %fd61;
	add.f64 	%fd63, %fd59, %fd62;
	add.f64 	%fd64, %fd33, %fd63;
	add.f64 	%fd65, %fd60, %fd64;
	sub.f64 	%fd66, %fd60, %fd65;
	add.f64 	%fd67, %fd64, %fd66;
	xor.b32  	%r25, %r48, -2147483648;
	mov.b32 	%r26, 1127219200;
	mov.b64 	%fd68, {%r25, %r26};
	mov.b32 	%r27, -2147483648;
	mov.b64 	%fd69, {%r27, %r26};
	sub.f64 	%fd70, %fd68, %fd69;
	fma.rn.f64 	%fd71, %fd70, 0d3FE62E42FEFA39EF, %fd65;
	fma.rn.f64 	%fd72, %fd70, 0dBFE62E42FEFA39EF, %fd71;
	sub.f64 	%fd73, %fd72, %fd65;
	sub.f64 	%fd74, %fd67, %fd73;
	fma.rn.f64 	%fd75, %fd70, 0d3C7ABC9E3B39803F, %fd74;
	add.f64 	%fd76, %fd71, %fd75;
	sub.f64 	%fd77, %fd71, %fd76;
	add.f64 	%fd78, %fd75, %fd77;
	{
	.reg .b32 %temp; 
	mov.b64 	{%temp, %r28}, %fd11;
	}
	{
	.reg .b32 %temp; 
	mov.b64 	{%r29, %temp}, %fd11;
	}
	shl.b32 	%r30, %r28, 1;
	setp.gt.u32 	%p3, %r30, -33554433;
	and.b32  	%r31, %r28, -15728641;
	selp.b32 	%r32, %r31, %r28, %p3;
	mov.b64 	%fd79, {%r29, %r32};
	mul.rn.f64 	%fd80, %fd76, %fd79;
	neg.f64 	%fd81, %fd80;
	fma.rn.f64 	%fd82, %fd76, %fd79, %fd81;
	fma.rn.f64 	%fd83, %fd78, %fd79, %fd82;
	add.f64 	%fd4, %fd80, %fd83;
	sub.f64 	%fd84, %fd80, %fd4;
	add.f64 	%fd5, %fd83, %fd84;
	fma.rn.f64 	%fd85, %fd4, 0d3FF71547652B82FE, 0d4338000000000000;
	{
	.reg .b32 %temp; 
	mov.b64 	{%r13, %temp}, %fd85;
	}
	mov.f64 	%fd86, 0dC338000000000000;
	add.rn.f64 	%fd87, %fd85, %fd86;
	fma.rn.f64 	%fd88, %fd87, 0dBFE62E42FEFA39EF, %fd4;
	fma.rn.f64 	%fd89, %fd87, 0dBC7ABC9E3B39803F, %fd88;
	fma.rn.f64 	%fd90, %fd89, 0d3E5ADE1569CE2BDF, 0d3E928AF3FCA213EA;
	fma.rn.f64 	%fd91, %fd90, %fd89, 0d3EC71DEE62401315;
	fma.rn.f64 	%fd92, %fd91, %fd89, 0d3EFA01997C89EB71;
	fma.rn.f64 	%fd93, %fd92, %fd89, 0d3F2A01A014761F65;
	fma.rn.f64 	%fd94, %fd93, %fd89, 0d3F56C16C1852B7AF;
	fma.rn.f64 	%fd95, %fd94, %fd89, 0d3F81111111122322;
	fma.rn.f64 	%fd96, %fd95, %fd89, 0d3FA55555555502A1;
	fma.rn.f64 	%fd97, %fd96, %fd89, 0d3FC5555555555511;
	fma.rn.f64 	%fd98, %fd97, %fd89, 0d3FE000000000000B;
	fma.rn.f64 	%fd99, %fd98, %fd89, 0d3FF0000000000000;
	fma.rn.f64 	%fd100, %fd99, %fd89, 0d3FF0000000000000;
	{
	.reg .b32 %temp; 
	mov.b64 	{%r14, %temp}, %fd100;
	}
	{
	.reg .b32 %temp; 
	mov.b64 	{%temp, %r15}, %fd100;
	}
	shl.b32 	%r33, %r13, 20;
	add.s32 	%r34, %r33, %r15;
	mov.b64 	%fd108, {%r14, %r34};
	{
	.reg .b32 %temp; 
	mov.b64 	{%temp, %r35}, %fd4;
	}
	mov.b32 	%f2, %r35;
	abs.f32 	%f1, %f2;
	setp.lt.f32 	%p4, %f1, 0f4086232B;
	@%p4 bra 	$L__BB1_7;
	setp.lt.f64 	%p5, %fd4, 0d0000000000000000;
	add.f64 	%fd101, %fd4, 0d7FF0000000000000;
	selp.f64 	%fd108, 0d0000000000000000, %fd101, %p5;
	setp.geu.f32 	%p6, %f1, 0f40874800;
	@%p6 bra 	$L__BB1_7;
	shr.u32 	%r36, %r13, 31;
	add.s32 	%r37, %r13, %r36;
	shr.s32 	%r38, %r37, 1;
	shl.b32 	%r39, %r38, 20;
	add.s32 	%r40, %r15, %r39;
	mov.b64 	%fd102, {%r14, %r40};
	sub.s32 	%r41, %r13, %r38;
	shl.b32 	%r42, %r41, 20;
	add.s32 	%r43, %r42, 1072693248;
	mov.b32 	%r44, 0;
	mov.b64 	%fd103, {%r44, %r43};
	mul.f64 	%fd108, %fd103, %fd102;
$L__BB1_7:
	abs.f64 	%fd104, %fd108;
	setp.eq.f64 	%p7, %fd104, 0d7FF0000000000000;
	fma.rn.f64 	%fd105, %fd108, %fd5, %fd108;
	selp.f64 	%fd106, %fd108, %fd105, %p7;
	st.param.f64 	[func_retval0], %fd106;
	ret;

}


// ===== COMPILED SASS (sm_100) =====

	.target	sm_100

	.elftype	@"ET_EXEC"


//--------------------- .note.nv.tkinfo           --------------------------
	.section	.note.nv.tkinfo,"",@"SHT_NOTE"
	.sectionflags	@"SHF_NOTE_NV_TKINFO"
	.tkinfo
        /*0018*/ 	.word	0x00000002
        /*0030*/ 	.string	""
        /*0030*/ 	.string	"ptxas"
        /*0030*/ 	.string	"Cuda compilation tools, release 13.0, V13.0.88"
        /*0030*/ 	.string	"Build cuda_13.0.r13.0/compiler.36424714_0"
        /*0030*/ 	.string	"-arch sm_100 -m 64 "



//--------------------- .note.nv.cuinfo           --------------------------
	.section	.note.nv.cuinfo,"",@"SHT_NOTE"
	.sectionflags	@"SHF_NOTE_NV_CUINFO"
        /*0018*/ 	.short	0x0002
        /*001a*/ 	.short	0x0064
        /*001c*/ 	.short	0x0082
	.zero		2


//--------------------- .nv.info                  --------------------------
	.section	.nv.info,"",@"SHT_CUDA_INFO"
	.align	4


	//----- nvinfo : EIATTR_REGCOUNT
	.align		4
        /*0000*/ 	.byte	0x04, 0x2f
        /*0002*/ 	.short	(.L_2 - .L_1)
	.align		4
.L_1:
        /*0004*/ 	.word	index@(_Z24evaluatePopulationKernelPdiidPfPiS1_)
        /*0008*/ 	.word	0x0000001f


	//----- nvinfo : EIATTR_FRAME_SIZE
	.align		4
.L_2:
        /*000c*/ 	.byte	0x04, 0x11
        /*000e*/ 	.short	(.L_4 - .L_3)
	.align		4
.L_3:
        /*0010*/ 	.word	index@($_Z24evaluatePopulationKernelPdiidPfPiS1_$__internal_accurate_pow)
        /*0014*/ 	.word	0x00000000


	//----- nvinfo : EIATTR_FRAME_SIZE
	.align		4
.L_4:
        /*0018*/ 	.byte	0x04, 0x11
        /*001a*/ 	.short	(.L_6 - .L_5)
	.align		4
.L_5:
        /*001c*/ 	.word	index@($__internal_1_$__cuda_sm20_div_rn_f64_full)
        /*0020*/ 	.word	0x00000000


	//----- nvinfo : EIATTR_FRAME_SIZE
	.align		4
.L_6:
        /*0024*/ 	.byte	0x04, 0x11
        /*0026*/ 	.short	(.L_8 - .L_7)
	.align		4
.L_7:
        /*0028*/ 	.word	index@($__internal_0_$__cuda_sm20_dblrcp_rn_slowpath_v3)
        /*002c*/ 	.word	0x00000000


	//----- nvinfo : EIATTR_FRAME_SIZE
	.align		4
.L_8:
        /*0030*/ 	.byte	0x04, 0x11
        /*0032*/ 	.short	(.L_10 - .L_9)
	.align		4
.L_9:
        /*0034*/ 	.word	index@(_Z24evaluatePopulationKernelPdiidPfPiS1_)
        /*0038*/ 	.word	0x00000000


	//----- nvinfo : EIATTR_MIN_STACK_SIZE
	.align		4
.L_10:
        /*003c*/ 	.byte	0x04, 0x12
        /*003e*/ 	.short	(.L_12 - .L_11)
	.align		4
.L_11:
        /*0040*/ 	.word	index@(_Z24evaluatePopulationKernelPdiidPfPiS1_)
        /*0044*/ 	.word	0x00000000
.L_12:


//--------------------- .nv.compat                --------------------------
	.section	.nv.compat,"",@"SHT_CUDA_COMPAT_INFO"
	.align	4
        /*0000*/ 	.byte	0x02, 0x09, 0x00, 0x00, 0x02, 0x02, 0x01, 0x00, 0x02, 0x05, 0x05, 0x00, 0x03, 0x07, 0x01, 0x01
        /*0010*/ 	.byte	0x02, 0x03, 0x00, 0x00, 0x02, 0x06, 0x01, 0x00, 0x04, 0x0b, 0x08, 0x00, 0x01, 0x00, 0x00, 0x00
        /*0020*/ 	.byte	0x00, 0x00, 0x00, 0x00


//--------------------- .nv.info._Z24evaluatePopulationKernelPdiidPfPiS1_ --------------------------
	.section	.nv.info._Z24evaluatePopulationKernelPdiidPfPiS1_,"",@"SHT_CUDA_INFO"
	.sectionflags	@""
	.align	4


	//----- nvinfo : EIATTR_CUDA_API_VERSION
	.align		4
        /*0000*/ 	.byte	0x04, 0x37
        /*0002*/ 	.short	(.L_14 - .L_13)
.L_13:
        /*0004*/ 	.word	0x00000082


	//----- nvinfo : EIATTR_KPARAM_INFO
	.align		4
.L_14:
        /*0008*/ 	.byte	0x04, 0x17
        /*000a*/ 	.short	(.L_16 - .L_15)
.L_15:
        /*000c*/ 	.word	0x00000000
        /*0010*/ 	.short	0x0006
        /*0012*/ 	.short	0x0028
        /*0014*/ 	.byte	0x00, 0xf5, 0x21, 0x00


	//----- nvinfo : EIATTR_KPARAM_INFO
	.align		4
.L_16:
        /*0018*/ 	.byte	0x04, 0x17
        /*001a*/ 	.short	(.L_18 - .L_17)
.L_17:
        /*001c*/ 	.word	0x00000000
        /*0020*/ 	.short	0x0005
        /*0022*/ 	.short	0x0020
        /*0024*/ 	.byte	0x00, 0xf5, 0x21, 0x00


	//----- nvinfo : EIATTR_KPARAM_INFO
	.align		4
.L_18:
        /*0028*/ 	.byte	0x04, 0x17
        /*002a*/ 	.short	(.L_20 - .L_19)
.L_19:
        /*002c*/ 	.word	0x00000000
        /*0030*/ 	.short	0x0004
        /*0032*/ 	.short	0x0018
        /*0034*/ 	.byte	0x00, 0xf5, 0x21, 0x00


	//----- nvinfo : EIATTR_KPARAM_INFO
	.align		4
.L_20:
        /*0038*/ 	.byte	0x04, 0x17
        /*003a*/ 	.short	(.L_22 - .L_21)
.L_21:
        /*003c*/ 	.word	0x00000000
        /*0040*/ 	.short	0x0003
        /*0042*/ 	.short	0x0010
        /*0044*/ 	.byte	0x00, 0xf0, 0x21, 0x00


	//----- nvinfo : EIATTR_KPARAM_INFO
	.align		4
.L_22:
        /*0048*/ 	.byte	0x04, 0x17
        /*004a*/ 	.short	(.L_24 - .L_23)
.L_23:
        /*004c*/ 	.word	0x00000000
        /*0050*/ 	.short	0x0002
        /*0052*/ 	.short	0x000c
        /*0054*/ 	.byte	0x00, 0xf0, 0x11, 0x00


	//----- nvinfo : EIATTR_KPARAM_INFO
	.align		4
.L_24:
        /*0058*/ 	.byte	0x04, 0x17
        /*005a*/ 	.short	(.L_26 - .L_25)
.L_25:
        /*005c*/ 	.word	0x00000000
        /*0060*/ 	.short	0x0001
        /*0062*/ 	.short	0x0008
        /*0064*/ 	.byte	0x00, 0xf0, 0x11, 0x00


	//----- nvinfo : EIATTR_KPARAM_INFO
	.align		4
.L_26:
        /*0068*/ 	.byte	0x04, 0x17
        /*006a*/ 	.short	(.L_28 - .L_27)
.L_27:
        /*006c*/ 	.word	0x00000000
        /*0070*/ 	.short	0x0000
        /*0072*/ 	.short	0x0000
        /*0074*/ 	.byte	0x00, 0xf5, 0x21, 0x00


	//----- nvinfo : EIATTR_SPARSE_MMA_MASK
	.align		4
.L_28:
        /*0078*/ 	.byte	0x03, 0x50
        /*007a*/ 	.short	0x0000


	//----- nvinfo : EIATTR_MAXREG_COUNT
	.align		4
        /*007c*/ 	.byte	0x03, 0x1b
        /*007e*/ 	.short	0x00ff


	//----- nvinfo : EIATTR_MERCURY_ISA_VERSION
	.align		4
        /*0080*/ 	.byte	0x03, 0x5f
        /*0082*/ 	.short	0x0101


	//----- nvinfo : EIATTR_VRC_CTA_INIT_COUNT
	.align		4
        /*0084*/ 	.byte	0x02, 0x4a
	.zero		1
	.zero		1


	//----- nvinfo : EIATTR_EXIT_INSTR_OFFSETS
	.align		4
        /*0088*/ 	.byte	0x04, 0x1c
        /*008a*/ 	.short	(.L_30 - .L_29)


	//   ....[0]....
.L_29:
        /*008c*/ 	.word	0x00000070


	//   ....[1]....
        /*0090*/ 	.word	0x000000d0


	//   ....[2]....
        /*0094*/ 	.word	0x000022d0


	//----- nvinfo : EIATTR_CRS_STACK_SIZE
	.align		4
.L_30:
        /*0098*/ 	.byte	0x04, 0x1e
        /*009a*/ 	.short	(.L_32 - .L_31)
.L_31:
        /*009c*/ 	.word	0x00000000


	//----- nvinfo : EIATTR_CBANK_PARAM_SIZE
	.align		4
.L_32:
        /*00a0*/ 	.byte	0x03, 0x19
        /*00a2*/ 	.short	0x0030


	//----- nvinfo : EIATTR_PARAM_CBANK
	.align		4
        /*00a4*/ 	.byte	0x04, 0x0a
        /*00a6*/ 	.short	(.L_34 - .L_33)
	.align		4
.L_33:
        /*00a8*/ 	.word	index@(.nv.constant0._Z24evaluatePopulationKernelPdiidPfPiS1_)
        /*00ac*/ 	.short	0x0380
        /*00ae*/ 	.short	0x0030


	//----- nvinfo : EIATTR_SW_WAR
	.align		4
.L_34:
        /*00b0*/ 	.byte	0x04, 0x36
        /*00b2*/ 	.short	(.L_36 - .L_35)
.L_35:
        /*00b4*/ 	.word	0x00000008
.L_36:


//--------------------- .nv.callgraph             --------------------------
	.section	.nv.callgraph,"",@"SHT_CUDA_CALLGRAPH"
	.align	4
	.sectionentsize	8
	.align		4
        /*0000*/ 	.word	0x00000000
	.align		4
        /*0004*/ 	.word	0xffffffff
	.align		4
        /*0008*/ 	.word	0x00000000
	.align		4
        /*000c*/ 	.word	0xfffffffe
	.align		4
        /*0010*/ 	.word	0x00000000
	.align		4
        /*0014*/ 	.word	0xfffffffd
	.align		4
        /*0018*/ 	.word	0x00000000
	.align		4
        /*001c*/ 	.word	0xfffffffc


//--------------------- .nv.constant3             --------------------------
	.section	.nv.constant3,"a",@progbits
	.align	8
.nv.constant3:
	.type		w,@object
	.size		w,(.L_0 - w)
w:
        /*0000*/ 	.byte	0x00, 0x00, 0x00, 0x00, 0x00, 0x00, 0xf0, 0x3f, 0x00, 0x00, 0x00, 0x00, 0x00, 0x00, 0xf0, 0x3f
        /*0010*/ 	.byte	0x00, 0x00, 0x00, 0x00, 0x00, 0x00, 0xf0, 0x3f, 0x00, 0x00, 0x00, 0x00, 0x00, 0x00, 0xf0, 0x3f
        /*0020*/ 	.byte	0x00, 0x00, 0x00, 0x00, 0x00, 0x00, 0xf0, 0x3f, 0x00, 0x00, 0x00, 0x00, 0x00, 0x00, 0xf0, 0x3f
.L_0:


//--------------------- .text._Z24evaluatePopulationKernelPdiidPfPiS1_ --------------------------
	.section	.text._Z24evaluatePopulationKernelPdiidPfPiS1_,"ax",@progbits
	.align	128
        .global         _Z24evaluatePopulationKernelPdiidPfPiS1_
        .type           _Z24evaluatePopulationKernelPdiidPfPiS1_,@function
        .size           _Z24evaluatePopulationKernelPdiidPfPiS1_,(.L_x_47 - _Z24evaluatePopulationKernelPdiidPfPiS1_)
        .other          _Z24evaluatePopulationKernelPdiidPfPiS1_,@"STO_CUDA_ENTRY STV_DEFAULT"
_Z24evaluatePopulationKernelPdiidPfPiS1_:
.text._Z24evaluatePopulationKernelPdiidPfPiS1_:
[----:B------:R-:W-:Y:S01]  /*0000*/  LDC R1, c[0x0][0x37c] ;  /* 0x0000df00ff017b82 */ /* 0x000fe20000000800 */
[----:B------:R-:W0:Y:S07]  /*0010*/  S2R R0, SR_TID.X ;  /* 0x0000000000007919 */ /* 0x000e2e0000002100 */
[----:B------:R-:W0:Y:S01]  /*0020*/  S2UR UR4, SR_CTAID.X ;  /* 0x00000000000479c3 */ /* 0x000e220000002500 */
[----:B------:R-:W1:Y:S07]  /*0030*/  LDCU UR5, c[0x0][0x388] ;  /* 0x00007100ff0577ac */ /* 0x000e6e0008000800 */
[----:B------:R-:W0:Y:S02]  /*0040*/  LDC R9, c[0x0][0x360] ;  /* 0x0000d800ff097b82 */ /* 0x000e240000000800 */
[----:B0-----:R-:W-:-:S05]  /*0050*/  IMAD R9, R9, UR4, R0 ;  /* 0x0000000409097c24 */ /* 0x001fca000f8e0200 */
[----:B-1----:R-:W-:-:S13]  /*0060*/  ISETP.GE.AND P0, PT, R9, UR5, PT ;  /* 0x0000000509007c0c */ /* 0x002fda000bf06270 */
[----:B------:R-:W-:Y:S05]  /*0070*/  @P0 EXIT ;  /* 0x000000000000094d */ /* 0x000fea0003800000 */
[----:B------:R-:W0:Y:S01]  /*0080*/  LDC.64 R6, c[0x0][0x380] ;  /* 0x0000e000ff067b82 */ /* 0x000e220000000a00 */
[----:B------:R-:W1:Y:S01]  /*0090*/  LDCU.64 UR4, c[0x0][0x358] ;  /* 0x00006b00ff0477ac */ /* 0x000e620008000a00 */
[----:B0-----:R-:W-:-:S05]  /*00a0*/  IMAD.WIDE R6, R9, 0x8, R6 ;  /* 0x0000000809067825 */ /* 0x001fca00078e0206 */
[----:B-1----:R-:W2:Y:S02]  /*00b0*/  LDG.E.64 R2, desc[UR4][R6.64] ;  /* 0x0000000406027981 */ /* 0x002ea4000c1e1b00 */
[----:B--2---:R-:W-:-:S14]  /*00c0*/  DSETP.GEU.AND P0, PT, R2, -1, PT ;  /* 0xbff000000200742a */ /* 0x004fdc0003f0e000 */
[----:B------:R-:W-:Y:S05]  /*00d0*/  @P0 EXIT ;  /* 0x000000000000094d */ /* 0x000fea0003800000 */
[----:B------:R-:W0:Y:S01]  /*00e0*/  LDCU UR8, c[0x0][0x38c] ;  /* 0x00007180ff0877ac */ /* 0x000e220008000800 */
[----:B------:R-:W-:Y:S01]  /*00f0*/  CS2R R2, SRZ ;  /* 0x0000000000027805 */ /* 0x000fe2000001ff00 */
[----:B------:R-:W-:Y:S01]  /*0100*/  IMAD.MOV.U32 R10, RZ, RZ, 0x0 ;  /* 0x00000000ff0a7424 */ /* 0x000fe200078e00ff */
[----:B------:R-:W-:Y:S01]  /*0110*/  CS2R R4, SRZ ;  /* 0x0000000000047805 */ /* 0x000fe2000001ff00 */
[----:B------:R-:W-:Y:S01]  /*0120*/  IMAD.MOV.U32 R11, RZ, RZ, 0x3ff00000 ;  /* 0x3ff00000ff0b7424 */ /* 0x000fe200078e00ff */
[----:B0-----:R-:W-:-:S09]  /*0130*/  UISETP.GE.AND UP0, UPT, UR8, 0x1, UPT ;  /* 0x000000010800788c */ /* 0x001fd2000bf06270 */
[----:B------:R-:W-:Y:S05]  /*0140*/  BRA.U !UP0, `(.L_x_0) ;  /* 0x0000000d08a07547 */ /* 0x000fea000b800000 */
[----:B------:R-:W-:Y:S01]  /*0150*/  IMAD R14, R9, UR8, R9 ;  /* 0x00000008090e7c24 */ /* 0x000fe2000f8e0209 */
[----:B------:R-:W-:Y:S01]  /*0160*/  PRMT R16, RZ, 0x7610, R16 ;  /* 0x00007610ff107816 */ /* 0x000fe20000000010 */
[----:B------:R-:W-:Y:S01]  /*0170*/  IMAD.MOV.U32 R15, RZ, RZ, RZ ;  /* 0x000000ffff0f7224 */ /* 0x000fe200078e00ff */
[----:B------:R-:W-:Y:S01]  /*0180*/  PRMT R17, RZ, 0x7610, R17 ;  /* 0x00007610ff117816 */ /* 0x000fe20000000011 */
[----:B------:R-:W-:Y:S01]  /*0190*/  IMAD.MOV.U32 R18, RZ, RZ, RZ ;  /* 0x000000ffff127224 */ /* 0x000fe200078e00ff */
[----:B------:R-:W-:Y:S01]  /*01a0*/  CS2R R2, SRZ ;  /* 0x0000000000027805 */ /* 0x000fe2000001ff00 */
[----:B------:R-:W-:Y:S01]  /*01b0*/  IMAD.MOV.U32 R10, RZ, RZ, 0x0 ;  /* 0x00000000ff0a7424 */ /* 0x000fe200078e00ff */
[----:B------:R-:W0:Y:S01]  /*01c0*/  LDCU.U16 UR7, c[0x0][0x38c] ;  /* 0x00007180ff0777ac */ /* 0x000e220008000400 */
[----:B------:R-:W-:Y:S01]  /*01d0*/  IMAD.MOV.U32 R11, RZ, RZ, 0x3ff00000 ;  /* 0x3ff00000ff0b7424 */ /* 0x000fe200078e00ff */
[----:B------:R-:W-:-:S12]  /*01e0*/  UIADD3 UR6, UPT, UPT, UR8, 0x1, URZ ;  /* 0x0000000108067890 */ /* 0x000fd8000fffe0ff */
.L_x_9:
[----:B------:R-:W1:Y:S01]  /*01f0*/  LDCU.64 UR8, c[0x0][0x3a0] ;  /* 0x00007400ff0877ac */ /* 0x000e620008000a00 */
[----:B------:R-:W-:Y:S02]  /*0200*/  IMAD.IADD R9, R14, 0x1, R15 ;  /* 0x000000010e097824 */ /* 0x000fe400078e020f */
[----:B-1----:R-:W-:Y:S02]  /*0210*/  IMAD.U32 R4, RZ, RZ, UR8 ;  /* 0x00000008ff047e24 */ /* 0x002fe4000f8e00ff */
[----:B------:R-:W-:Y:S02]  /*0220*/  IMAD.U32 R5, RZ, RZ, UR9 ;  /* 0x00000009ff057e24 */ /* 0x000fe4000f8e00ff */
[----:B------:R-:W-:-:S06]  /*0230*/  IMAD.WIDE R12, R9, 0x4, R4 ;  /* 0x00000004090c7825 */ /* 0x000fcc00078e0204 */
[----:B------:R-:W2:Y:S01]  /*0240*/  LDG.E R12, desc[UR4][R12.64] ;  /* 0x000000040c0c7981 */ /* 0x000ea2000c1e1900 */
[----:B------:R-:W-:Y:S01]  /*0250*/  BSSY.RECONVERGENT B0, `(.L_x_1) ;  /* 0x00000d0000007945 */ /* 0x000fe20003800200 */
[----:B--2---:R-:W-:-:S13]  /*0260*/  ISETP.NE.AND P0, PT, R12, 0x1, PT ;  /* 0x000000010c00780c */ /* 0x004fda0003f05270 */
[----:B------:R-:W-:Y:S05]  /*0270*/  @P0 BRA `(.L_x_2) ;  /* 0x0000000c00340947 */ /* 0x000fea0003800000 */
[----:B------:R-:W1:Y:S08]  /*0280*/  LDC.64 R12, c[0x0][0x398] ;  /* 0x0000e600ff0c7b82 */ /* 0x000e700000000a00 */
[----:B------:R-:W2:Y:S01]  /*0290*/  LDC R8, c[0x0][0x38c] ;  /* 0x0000e300ff087b82 */ /* 0x000ea20000000800 */
[----:B-1----:R-:W-:-:S06]  /*02a0*/  IMAD.WIDE.U32 R12, R15, 0x4, R12 ;  /* 0x000000040f0c7825 */ /* 0x002fcc00078e000c */
[----:B------:R-:W3:Y:S01]  /*02b0*/  LDG.E R12, desc[UR4][R12.64] ;  /* 0x000000040c0c7981 */ /* 0x000ee2000c1e1900 */
[----:B------:R-:W-:-:S05]  /*02c0*/  VIADD R0, R15, 0x1 ;  /* 0x000000010f007836 */ /* 0x000fca0000000000 */
[----:B--2---:R-:W-:Y:S01]  /*02d0*/  ISETP.GE.AND P0, PT, R0, R8, PT ;  /* 0x000000080000720c */ /* 0x004fe20003f06270 */
[----:B---3--:R-:W1:Y:S02]  /*02e0*/  F2F.F64.F32 R20, R12 ;  /* 0x0000000c00147310 */ /* 0x008e640000201800 */
[----:B-1----:R-:W-:-:S10]  /*02f0*/  DADD R2, R2, R20 ;  /* 0x0000000002027229 */ /* 0x002fd40000000014 */
[----:B------:R-:W-:Y:S05]  /*0300*/  @P0 BRA `(.L_x_2) ;  /* 0x0000000c00100947 */ /* 0x000fea0003800000 */
[C---:B------:R-:W-:Y:S01]  /*0310*/  IADD3 R12, PT, PT, -R15.reuse, -0x2, R8 ;  /* 0xfffffffe0f0c7810 */ /* 0x040fe20007ffe108 */
[----:B------:R-:W-:Y:S01]  /*0320*/  IMAD.MOV.U32 R21, RZ, RZ, R0 ;  /* 0x000000ffff157224 */ /* 0x000fe200078e0000 */
[----:B------:R-:W-:Y:S01]  /*0330*/  LOP3.LUT R19, RZ, R15, RZ, 0x33, !PT ;  /* 0x0000000fff137212 */ /* 0x000fe200078e33ff */
[----:B------:R-:W-:Y:S01]  /*0340*/  IMAD R0, R15, R8, RZ ;  /* 0x000000080f007224 */ /* 0x000fe200078e02ff */
[----:B------:R-:W-:-:S03]  /*0350*/  ISETP.GE.U32.AND P0, PT, R12, 0x7, PT ;  /* 0x000000070c00780c */ /* 0x000fc60003f06070 */
[----:B------:R-:W-:-:S10]  /*0360*/  IMAD.IADD R19, R19, 0x1, R8 ;  /* 0x0000000113137824 */ /* 0x000fd400078e0208 */
[----:B------:R-:W-:Y:S05]  /*0370*/  @!P0 BRA `(.L_x_3) ;  /* 0x00000004004c8947 */ /* 0x000fea0003800000 */
[----:B------:R-:W-:Y:S01]  /*0380*/  LOP3.LUT R20, R19, 0xfffffff8, RZ, 0xc0, !PT ;  /* 0xfffffff813147812 */ /* 0x000fe200078ec0ff */
[----:B------:R-:W-:Y:S01]  /*0390*/  VIADD R21, R9, 0x1 ;  /* 0x0000000109157836 */ /* 0x000fe20000000000 */
[----:B------:R-:W1:Y:S01]  /*03a0*/  LDCU.64 UR8, c[0x0][0x3a0] ;  /* 0x00007400ff0877ac */ /* 0x000e620008000a00 */
[----:B------:R-:W-:Y:S02]  /*03b0*/  IMAD R25, R15, UR6, RZ ;  /* 0x000000060f197c24 */ /* 0x000fe4000f8e02ff */
[----:B------:R-:W-:Y:S02]  /*03c0*/  IMAD.MOV.U32 R22, RZ, RZ, R15 ;  /* 0x000000ffff167224 */ /* 0x000fe400078e000f */
[----:B------:R-:W-:-:S07]  /*03d0*/  IMAD.MOV R20, RZ, RZ, -R20 ;  /* 0x000000ffff147224 */ /* 0x000fce00078e0a14 */
.L_x_4:
[----:B-1----:R-:W-:Y:S01]  /*03e0*/  IMAD.U32 R4, RZ, RZ, UR8 ;  /* 0x00000008ff047e24 */ /* 0x002fe2000f8e00ff */
[----:B------:R-:W1:Y:S01]  /*03f0*/  LDC.64 R12, c[0x0][0x3a8] ;  /* 0x0000ea00ff0c7b82 */ /* 0x000e620000000a00 */
[----:B------:R-:W-:Y:S02]  /*0400*/  IMAD.U32 R5, RZ, RZ, UR9 ;  /* 0x00000009ff057e24 */ /* 0x000fe4000f8e00ff */
[----:B------:R-:W-:-:S05]  /*0410*/  IMAD.WIDE R8, R21, 0x4, R4 ;  /* 0x0000000415087825 */ /* 0x000fca00078e0204 */
[----:B------:R-:W2:Y:S01]  /*0420*/  LDG.E R23, desc[UR4][R8.64] ;  /* 0x0000000408177981 */ /* 0x000ea2000c1e1900 */
[----:B------:R-:W-:-:S03]  /*0430*/  VIADD R27, R25, 0x1 ;  /* 0x00000001191b7836 */ /* 0x000fc60000000000 */
[----:B------:R-:W3:Y:S04]  /*0440*/  LDG.E R24, desc[UR4][R8.64+0x4] ;  /* 0x0000040408187981 */ /* 0x000ee8000c1e1900 */
[----:B------:R-:W4:Y:S01]  /*0450*/  LDG.E R28, desc[UR4][R8.64+0x10] ;  /* 0x00001004081c7981 */ /* 0x000f22000c1e1900 */
[----:B-1----:R-:W-:-:S03]  /*0460*/  IMAD.WIDE.U32 R12, R27, 0x4, R12 ;  /* 0x000000041b0c7825 */ /* 0x002fc600078e000c */
[----:B------:R-:W5:Y:S01]  /*0470*/  LDG.E R27, desc[UR4][R8.64+0xc] ;  /* 0x00000c04081b7981 */ /* 0x000f62000c1e1900 */
[----:B--2---:R-:W-:-:S03]  /*0480*/  ISETP.NE.AND P6, PT, R23, 0x1, PT ;  /* 0x000000011700780c */ /* 0x004fc60003fc5270 */
[----:B------:R-:W2:Y:S10]  /*0490*/  LDG.E R23, desc[UR4][R8.64+0x8] ;  /* 0x0000080408177981 */ /* 0x000eb4000c1e1900 */
[----:B------:R-:W4:Y:S01]  /*04a0*/  @!P6 LDG.E R26, desc[UR4][R12.64] ;  /* 0x000000040c1ae981 */ /* 0x000f22000c1e1900 */
[----:B---3--:R-:W-:-:S02]  /*04b0*/  ISETP.NE.AND P2, PT, R24, 0x1, PT ;  /* 0x000000011800780c */ /* 0x008fc40003f45270 */
[----:B--2---:R-:W-:-:S11]  /*04c0*/  ISETP.NE.AND P1, PT, R23, 0x1, PT ;  /* 0x000000011700780c */ /* 0x004fd60003f25270 */
[----:B------:R-:W2:Y:S01]  /*04d0*/  @!P2 LDG.E R23, desc[UR4][R12.64+0x4] ;  /* 0x000004040c17a981 */ /* 0x000ea2000c1e1900 */
[----:B----4-:R-:W-:-:S03]  /*04e0*/  ISETP.EQ.AND P6, PT, R26, 0x1, !P6 ;  /* 0x000000011a00780c */ /* 0x010fc600077c2270 */
[----:B------:R-:W3:Y:S04]  /*04f0*/  @!P1 LDG.E R24, desc[UR4][R12.64+0x8] ;  /* 0x000008040c189981 */ /* 0x000ee8000c1e1900 */
[----:B------:R-:W4:Y:S01]  /*0500*/  LDG.E R26, desc[UR4][R8.64+0x14] ;  /* 0x00001404081a7981 */ /* 0x000f22000c1e1900 */
[----:B-----5:R-:W-:Y:S02]  /*0510*/  ISETP.NE.AND P3, PT, R27, 0x1, PT ;  /* 0x000000011b00780c */ /* 0x020fe40003f65270 */
[----:B------:R-:W-:Y:S01]  /*0520*/  ISETP.NE.AND P0, PT, R28, 0x1, PT ;  /* 0x000000011c00780c */ /* 0x000fe20003f05270 */
[----:B------:R-:W5:Y:S01]  /*0530*/  LDG.E R27, desc[UR4][R8.64+0x18] ;  /* 0x00001804081b7981 */ /* 0x000f62000c1e1900 */
[----:B--2---:R-:W-:-:S11]  /*0540*/  ISETP.EQ.AND P2, PT, R23, 0x1, !P2 ;  /* 0x000000011700780c */ /* 0x004fd60005742270 */
[----:B------:R-:W2:Y:S01]  /*0550*/  @!P0 LDG.E R23, desc[UR4][R12.64+0x10] ;  /* 0x000010040c178981 */ /* 0x000ea2000c1e1900 */
[----:B---3--:R-:W-:-:S03]  /*0560*/  ISETP.EQ.AND P1, PT, R24, 0x1, !P1 ;  /* 0x000000011800780c */ /* 0x008fc60004f22270 */
[----:B------:R-:W3:Y:S01]  /*0570*/  @!P3 LDG.E R24, desc[UR4][R12.64+0xc] ;  /* 0x00000c040c18b981 */ /* 0x000ee2000c1e1900 */
[----:B----4-:R-:W-:-:S03]  /*0580*/  ISETP.NE.AND P5, PT, R26, 0x1, PT ;  /* 0x000000011a00780c */ /* 0x010fc60003fa5270 */
[----:B------:R-:W4:Y:S01]  /*0590*/  LDG.E R26, desc[UR4][R8.64+0x1c] ;  /* 0x00001c04081a7981 */ /* 0x000f22000c1e1900 */
[----:B-----5:R-:W-:Y:S02]  /*05a0*/  ISETP.NE.AND P4, PT, R27, 0x1, PT ;  /* 0x000000011b00780c */ /* 0x020fe40003f85270 */
[----:B------:R-:W-:Y:S02]  /*05b0*/  FSEL R11, R11, RZ, !P6 ;  /* 0x000000ff0b0b7208 */ /* 0x000fe40007000000 */
[----:B------:R-:W-:Y:S02]  /*05c0*/  FSEL R10, R10, RZ, !P6 ;  /* 0x000000ff0a0a7208 */ /* 0x000fe40007000000 */
[----:B--2---:R-:W-:-:S03]  /*05d0*/  ISETP.EQ.AND P0, PT, R23, 0x1, !P0 ;  /* 0x000000011700780c */ /* 0x004fc60004702270 */
[----:B------:R-:W2:Y:S01]  /*05e0*/  @!P5 LDG.E R23, desc[UR4][R12.64+0x14] ;  /* 0x000014040c17d981 */ /* 0x000ea2000c1e1900 */
[----:B---3--:R-:W-:Y:S01]  /*05f0*/  ISETP.EQ.AND P3, PT, R24, 0x1, !P3 ;  /* 0x000000011800780c */ /* 0x008fe20005f62270 */
[----:B------:R-:W-:Y:S02]  /*0600*/  VIADD R24, R18, 0x1 ;  /* 0x0000000112187836 */ /* 0x000fe40000000000 */
[----:B------:R-:W-:Y:S01]  /*0610*/  @!P6 IMAD.MOV R24, RZ, RZ, R18 ;  /* 0x000000ffff18e224 */ /* 0x000fe200078e0212 */
[----:B----4-:R-:W-:Y:S01]  /*0620*/  ISETP.NE.AND P6, PT, R26, 0x1, PT ;  /* 0x000000011a00780c */ /* 0x010fe20003fc5270 */
[----:B------:R-:W3:-:S12]  /*0630*/  @!P4 LDG.E R18, desc[UR4][R12.64+0x18] ;  /* 0x000018040c12c981 */ /* 0x000ed8000c1e1900 */
[----:B------:R-:W4:Y:S01]  /*0640*/  @!P6 LDG.E R8, desc[UR4][R12.64+0x1c] ;  /* 0x00001c040c08e981 */ /* 0x000f22000c1e1900 */
[----:B------:R-:W-:Y:S02]  /*0650*/  VIADD R9, R24, 0x1 ;  /* 0x0000000118097836 */ /* 0x000fe40000000000 */
[----:B------:R-:W-:Y:S01]  /*0660*/  @!P2 IMAD.MOV R9, RZ, RZ, R24 ;  /* 0x000000ffff09a224 */ /* 0x000fe200078e0218 */
[----:B------:R-:W-:Y:S02]  /*0670*/  FSEL R11, R11, RZ, !P2 ;  /* 0x000000ff0b0b7208 */ /* 0x000fe40005000000 */
[----:B------:R-:W-:Y:S01]  /*0680*/  FSEL R10, R10, RZ, !P2 ;  /* 0x000000ff0a0a7208 */ /* 0x000fe20005000000 */
[----:B------:R-:W-:Y:S02]  /*0690*/  VIADD R24, R9, 0x1 ;  /* 0x0000000109187836 */ /* 0x000fe40000000000 */
[----:B------:R-:W-:Y:S01]  /*06a0*/  @!P1 IMAD.MOV R24, RZ, RZ, R9 ;  /* 0x000000ffff189224 */ /* 0x000fe200078e0209 */
[----:B------:R-:W-:-:S02]  /*06b0*/  FSEL R11, R11, RZ, !P1 ;  /* 0x000000ff0b0b7208 */ /* 0x000fc40004800000 */
[----:B------:R-:W-:Y:S01]  /*06c0*/  FSEL R10, R10, RZ, !P1 ;  /* 0x000000ff0a0a7208 */ /* 0x000fe20004800000 */
[----:B------:R-:W-:Y:S01]  /*06d0*/  VIADD R9, R24, 0x1 ;  /* 0x0000000118097836 */ /* 0x000fe20000000000 */
[----:B------:R-:W-:Y:S01]  /*06e0*/  FSEL R11, R11, RZ, !P3 ;  /* 0x000000ff0b0b7208 */ /* 0x000fe20005800000 */
[----:B------:R-:W-:Y:S01]  /*06f0*/  @!P3 IMAD.MOV R9, RZ, RZ, R24 ;  /* 0x000000ffff09b224 */ /* 0x000fe200078e0218 */
[----:B------:R-:W-:Y:S01]  /*0700*/  FSEL R10, R10, RZ, !P3 ;  /* 0x000000ff0a0a7208 */ /* 0x000fe20005800000 */
[----:B------:R-:W-:Y:S01]  /*0710*/  VIADD R20, R20, 0x8 ;  /* 0x0000000814147836 */ /* 0x000fe20000000000 */
[----:B------:R-:W-:Y:S02]  /*0720*/  FSEL R11, R11, RZ, !P0 ;  /* 0x000000ff0b0b7208 */ /* 0x000fe40004000000 */
[----:B------:R-:W-:Y:S01]  /*0730*/  FSEL R10, R10, RZ, !P0 ;  /* 0x000000ff0a0a7208 */ /* 0x000fe20004000000 */
[----:B------:R-:W-:Y:S02]  /*0740*/  VIADD R22, R22, 0x8 ;  /* 0x0000000816167836 */ /* 0x000fe40000000000 */
[----:B------:R-:W-:-:S02]  /*0750*/  VIADD R25, R25, 0x8 ;  /* 0x0000000819197836 */ /* 0x000fc40000000000 */
[----:B------:R-:W-:Y:S01]  /*0760*/  VIADD R21, R21, 0x8 ;  /* 0x0000000815157836 */ /* 0x000fe20000000000 */
[----:B--2---:R-:W-:Y:S01]  /*0770*/  ISETP.EQ.AND P5, PT, R23, 0x1, !P5 ;  /* 0x000000011700780c */ /* 0x004fe20006fa2270 */
[----:B------:R-:W-:Y:S02]  /*0780*/  VIADD R23, R9, 0x1 ;  /* 0x0000000109177836 */ /* 0x000fe40000000000 */
[----:B------:R-:W-:Y:S01]  /*0790*/  @!P0 IMAD.MOV R23, RZ, RZ, R9 ;  /* 0x000000ffff178224 */ /* 0x000fe200078e0209 */
[----:B------:R-:W-:-:S03]  /*07a0*/  ISETP.NE.AND P0, PT, R20, RZ, PT ;  /* 0x000000ff1400720c */ /* 0x000fc60003f05270 */
[----:B------:R-:W-:Y:S01]  /*07b0*/  VIADD R9, R23, 0x1 ;  /* 0x0000000117097836 */ /* 0x000fe20000000000 */
[----:B---3--:R-:W-:-:S05]  /*07c0*/  ISETP.EQ.AND P4, PT, R18, 0x1, !P4 ;  /* 0x000000011200780c */ /* 0x008fca0006782270 */
[----:B------:R-:W-:Y:S01]  /*07d0*/  @!P5 IMAD.MOV R9, RZ, RZ, R23 ;  /* 0x000000ffff09d224 */ /* 0x000fe200078e0217 */
[----:B------:R-:W-:Y:S02]  /*07e0*/  FSEL R11, R11, RZ, !P5 ;  /* 0x000000ff0b0b7208 */ /* 0x000fe40006800000 */
[----:B------:R-:W-:Y:S02]  /*07f0*/  FSEL R10, R10, RZ, !P5 ;  /* 0x000000ff0a0a7208 */ /* 0x000fe40006800000 */
[----:B----4-:R-:W-:Y:S01]  /*0800*/  ISETP.EQ.AND P6, PT, R8, 0x1, !P6 ;  /* 0x000000010800780c */ /* 0x010fe200077c2270 */
[----:B------:R-:W-:Y:S01]  /*0810*/  VIADD R8, R9, 0x1 ;  /* 0x0000000109087836 */ /* 0x000fe20000000000 */
[----:B------:R-:W-:Y:S01]  /*0820*/  FSEL R11, R11, RZ, !P4 ;  /* 0x000000ff0b0b7208 */ /* 0x000fe20006000000 */
[----:B------:R-:W-:Y:S01]  /*0830*/  @!P4 IMAD.MOV R8, RZ, RZ, R9 ;  /* 0x000000ffff08c224 */ /* 0x000fe200078e0209 */
[----:B------:R-:W-:Y:S02]  /*0840*/  FSEL R10, R10, RZ, !P4 ;  /* 0x000000ff0a0a7208 */ /* 0x000fe40006000000 */
[----:B------:R-:W-:Y:S01]  /*0850*/  FSEL R11, R11, RZ, !P6 ;  /* 0x000000ff0b0b7208 */ /* 0x000fe20007000000 */
[----:B------:R-:W-:Y:S01]  /*0860*/  VIADD R18, R8, 0x1 ;  /* 0x0000000108127836 */ /* 0x000fe20000000000 */
[----:B------:R-:W-:-:S05]  /*0870*/  FSEL R10, R10, RZ, !P6 ;  /* 0x000000ff0a0a7208 */ /* 0x000fca0007000000 */
[----:B------:R-:W-:Y:S01]  /*0880*/  @!P6 IMAD.MOV R18, RZ, RZ, R8 ;  /* 0x000000ffff12e224 */ /* 0x000fe200078e0208 */
[----:B------:R-:W-:Y:S06]  /*0890*/  @P0 BRA `(.L_x_4) ;  /* 0xfffffff800d00947 */ /* 0x000fec000383ffff */
[----:B------:R-:W-:-:S07]  /*08a0*/  VIADD R21, R22, 0x1 ;  /* 0x0000000116157836 */ /* 0x000fce0000000000 */
.L_x_3:
[----:B------:R-:W-:-:S13]  /*08b0*/  LOP3.LUT P0, RZ, R19, 0x7, RZ, 0xc0, !PT ;  /* 0x0000000713ff7812 */ /* 0x000fda000780c0ff */
[----:B------:R-:W-:Y:S05]  /*08c0*/  @!P0 BRA `(.L_x_2) ;  /* 0x0000000400a08947 */ /* 0x000fea0003800000 */
[----:B------:R-:W-:-:S05]  /*08d0*/  LOP3.LUT R8, RZ, R17, RZ, 0x33, !PT ;  /* 0x00000011ff087212 */ /* 0x000fca00078e33ff */
[----:B0-----:R-:W-:-:S05]  /*08e0*/  VIADD R8, R8, UR7 ;  /* 0x0000000708087c36 */ /* 0x001fca0008000000 */
[----:B------:R-:W-:-:S04]  /*08f0*/  LOP3.LUT R8, R8, 0x7, RZ, 0xc0, !PT ;  /* 0x0000000708087812 */ /* 0x000fc800078ec0ff */
[C---:B------:R-:W-:Y:S01]  /*0900*/  LOP3.LUT P4, RZ, R8.reuse, 0x3, RZ, 0xc0, !PT ;  /* 0x0000000308ff7812 */ /* 0x040fe2000788c0ff */
[----:B------:R-:W-:-:S05]  /*0910*/  VIADD R9, R8, 0xffffffff ;  /* 0xffffffff08097836 */ /* 0x000fca0000000000 */
[----:B------:R-:W-:-:S13]  /*0920*/  ISETP.GE.U32.AND P0, PT, R9, 0x3, PT ;  /* 0x000000030900780c */ /* 0x000fda0003f06070 */
[----:B------:R-:W-:Y:S05]  /*0930*/  @!P0 BRA `(.L_x_5) ;  /* 0x0000000000ac8947 */ /* 0x000fea0003800000 */
[----:B------:R-:W-:-:S04]  /*0940*/  IMAD.IADD R25, R14, 0x1, R21 ;  /* 0x000000010e197824 */ /* 0x000fc800078e0215 */
[----:B------:R-:W-:-:S05]  /*0950*/  IMAD.WIDE R24, R25, 0x4, R4 ;  /* 0x0000000419187825 */ /* 0x000fca00078e0204 */
[----:B------:R-:W2:Y:S04]  /*0960*/  LDG.E R8, desc[UR4][R24.64] ;  /* 0x0000000418087981 */ /* 0x000ea8000c1e1900 */
[----:B------:R-:W3:Y:S04]  /*0970*/  LDG.E R26, desc[UR4][R24.64+0x4] ;  /* 0x00000404181a7981 */ /* 0x000ee8000c1e1900 */
[----:B------:R-:W4:Y:S04]  /*0980*/  LDG.E R19, desc[UR4][R24.64+0x8] ;  /* 0x0000080418137981 */ /* 0x000f28000c1e1900 */
[----:B------:R-:W5:Y:S01]  /*0990*/  LDG.E R20, desc[UR4][R24.64+0xc] ;  /* 0x00000c0418147981 */ /* 0x000f62000c1e1900 */
[----:B------:R-:W-:-:S02]  /*09a0*/  IADD3 R22, P0, PT, R21, R0, RZ ;  /* 0x0000000015167210 */ /* 0x000fc40007f1e0ff */
[----:B--2---:R-:W-:Y:S02]  /*09b0*/  ISETP.NE.AND P1, PT, R8, 0x1, PT ;  /* 0x000000010800780c */ /* 0x004fe40003f25270 */
[----:B------:R-:W0:Y:S01]  /*09c0*/  LDC.64 R8, c[0x0][0x3a8] ;  /* 0x0000ea00ff087b82 */ /* 0x000e220000000a00 */
[----:B---3--:R-:W-:-:S10]  /*09d0*/  ISETP.NE.AND P2, PT, R26, 0x1, PT ;  /* 0x000000011a00780c */ /* 0x008fd40003f45270 */
[----:B------:R-:W1:Y:S01]  /*09e0*/  @!P1 LDC.64 R12, c[0x0][0x3a8] ;  /* 0x0000ea00ff0c9b82 */ /* 0x000e620000000a00 */
[----:B------:R-:W-:Y:S01]  /*09f0*/  @!P1 IMAD.IADD R23, R21, 0x1, R0 ;  /* 0x0000000115179824 */ /* 0x000fe200078e0200 */
[----:B----4-:R-:W-:-:S03]  /*0a00*/  ISETP.NE.AND P3, PT, R19, 0x1, PT ;  /* 0x000000011300780c */ /* 0x010fc60003f65270 */
[----:B-1----:R-:W-:-:S04]  /*0a10*/  @!P1 IMAD.WIDE.U32 R12, R23, 0x4, R12 ;  /* 0x00000004170c9825 */ /* 0x002fc800078e000c */
[----:B------:R-:W-:Y:S01]  /*0a20*/  IMAD.X R23, RZ, RZ, RZ, P0 ;  /* 0x000000ffff177224 */ /* 0x000fe200000e06ff */
[C---:B0-----:R-:W-:Y:S01]  /*0a30*/  LEA R8, P0, R22.reuse, R8, 0x2 ;  /* 0x0000000816087211 */ /* 0x041fe200078010ff */
[----:B------:R-:W2:Y:S03]  /*0a40*/  @!P1 LDG.E R12, desc[UR4][R12.64] ;  /* 0x000000040c0c9981 */ /* 0x000ea6000c1e1900 */
[----:B------:R-:W-:Y:S02]  /*0a50*/  LEA.HI.X R9, R22, R9, R23, 0x2, P0 ;  /* 0x0000000916097211 */ /* 0x000fe400000f1417 */
[----:B-----5:R-:W-:-:S03]  /*0a60*/  ISETP.NE.AND P0, PT, R20, 0x1, PT ;  /* 0x000000011400780c */ /* 0x020fc60003f05270 */
[----:B------:R-:W3:Y:S04]  /*0a70*/  @!P2 LDG.E R19, desc[UR4][R8.64+0x4] ;  /* 0x000004040813a981 */ /* 0x000ee8000c1e1900 */
[----:B------:R-:W4:Y:S06]  /*0a80*/  @!P3 LDG.E R20, desc[UR4][R8.64+0x8] ;  /* 0x000008040814b981 */ /* 0x000f2c000c1e1900 */
[----:B------:R-:W5:Y:S01]  /*0a90*/  @!P0 LDG.E R22, desc[UR4][R8.64+0xc] ;  /* 0x00000c0408168981 */ /* 0x000f62000c1e1900 */
[----:B------:R-:W-:Y:S01]  /*0aa0*/  VIADD R21, R21, 0x4 ;  /* 0x0000000415157836 */ /* 0x000fe20000000000 */
[----:B--2---:R-:W-:-:S04]  /*0ab0*/  ISETP.EQ.AND P1, PT, R12, 0x1, !P1 ;  /* 0x000000010c00780c */ /* 0x004fc80004f22270 */
[----:B------:R-:W-:Y:S02]  /*0ac0*/  FSEL R10, R10, RZ, !P1 ;  /* 0x000000ff0a0a7208 */ /* 0x000fe40004800000 */
[----:B------:R-:W-:Y:S02]  /*0ad0*/  FSEL R11, R11, RZ, !P1 ;  /* 0x000000ff0b0b7208 */ /* 0x000fe40004800000 */
[----:B---3--:R-:W-:Y:S01]  /*0ae0*/  ISETP.EQ.AND P2, PT, R19, 0x1, !P2 ;  /* 0x000000011300780c */ /* 0x008fe20005742270 */
[----:B------:R-:W-:Y:S01]  /*0af0*/  VIADD R19, R18, 0x1 ;  /* 0x0000000112137836 */ /* 0x000fe20000000000 */
[----:B----4-:R-:W-:-:S03]  /*0b00*/  ISETP.EQ.AND P3, PT, R20, 0x1, !P3 ;  /* 0x000000011400780c */ /* 0x010fc60005f62270 */
[----:B------:R-:W-:Y:S01]  /*0b10*/  @!P1 IMAD.MOV R19, RZ, RZ, R18 ;  /* 0x000000ffff139224 */ /* 0x000fe200078e0212 */
[----:B------:R-:W-:Y:S02]  /*0b20*/  FSEL R10, R10, RZ, !P2 ;  /* 0x000000ff0a0a7208 */ /* 0x000fe40005000000 */
[----:B------:R-:W-:Y:S01]  /*0b30*/  FSEL R11, R11, RZ, !P2 ;  /* 0x000000ff0b0b7208 */ /* 0x000fe20005000000 */
[----:B------:R-:W-:Y:S01]  /*0b40*/  VIADD R12, R19, 0x1 ;  /* 0x00000001130c7836 */ /* 0x000fe20000000000 */
[----:B-----5:R-:W-:Y:S02]  /*0b50*/  ISETP.EQ.AND P0, PT, R22, 0x1, !P0 ;  /* 0x000000011600780c */ /* 0x020fe40004702270 */
[----:B------:R-:W-:Y:S01]  /*0b60*/  FSEL R10, R10, RZ, !P3 ;  /* 0x000000ff0a0a7208 */ /* 0x000fe20005800000 */
[----:B------:R-:W-:Y:S01]  /*0b70*/  @!P2 IMAD.MOV R12, RZ, RZ, R19 ;  /* 0x000000ffff0ca224 */ /* 0x000fe200078e0213 */
[----:B------:R-:W-:Y:S02]  /*0b80*/  FSEL R11, R11, RZ, !P3 ;  /* 0x000000ff0b0b7208 */ /* 0x000fe40005800000 */
[----:B------:R-:W-:Y:S01]  /*0b90*/  FSEL R10, R10, RZ, !P0 ;  /* 0x000000ff0a0a7208 */ /* 0x000fe20004000000 */
[----:B------:R-:W-:Y:S01]  /*0ba0*/  VIADD R13, R12, 0x1 ;  /* 0x000000010c0d7836 */ /* 0x000fe20000000000 */
[----:B------:R-:W-:Y:S01]  /*0bb0*/  FSEL R11, R11, RZ, !P0 ;  /* 0x000000ff0b0b7208 */ /* 0x000fe20004000000 */
[----:B------:R-:W-:-:S04]  /*0bc0*/  @!P3 IMAD.MOV R13, RZ, RZ, R12 ;  /* 0x000000ffff0db224 */ /* 0x000fc800078e020c */
[----:B------:R-:W-:Y:S02]  /*0bd0*/  VIADD R18, R13, 0x1 ;  /* 0x000000010d127836 */ /* 0x000fe40000000000 */
[----:B------:R-:W-:-:S07]  /*0be0*/  @!P0 IMAD.MOV R18, RZ, RZ, R13 ;  /* 0x000000ffff128224 */ /* 0x000fce00078e020d */
.L_x_5:
[----:B------:R-:W-:Y:S05]  /*0bf0*/  @!P4 BRA `(.L_x_2) ;  /* 0x0000000000d4c947 */ /* 0x000fea0003800000 */
[----:B------:R-:W-:-:S05]  /*0c00*/  LOP3.LUT R8, R16, 0x3, RZ, 0x3c, !PT ;  /* 0x0000000310087812 */ /* 0x000fca00078e3cff */
[----:B------:R-:W-:-:S05]  /*0c10*/  VIADD R8, R8, UR7 ;  /* 0x0000000708087c36 */ /* 0x000fca0008000000 */
[C---:B------:R-:W-:Y:S02]  /*0c20*/  LOP3.LUT R9, R8.reuse, 0x3, RZ, 0xc0, !PT ;  /* 0x0000000308097812 */ /* 0x040fe400078ec0ff */
[----:B------:R-:W-:Y:S02]  /*0c30*/  LOP3.LUT R8, R8, 0x1, RZ, 0xc0, !PT ;  /* 0x0000000108087812 */ /* 0x000fe400078ec0ff */
[----:B------:R-:W-:Y:S02]  /*0c40*/  ISETP.NE.AND P0, PT, R9, 0x1, PT ;  /* 0x000000010900780c */ /* 0x000fe40003f05270 */
[----:B------:R-:W-:-:S11]  /*0c50*/  ISETP.NE.U32.AND P2, PT, R8, 0x1, PT ;  /* 0x000000010800780c */ /* 0x000fd60003f45070 */
[----:B------:R-:W-:Y:S05]  /*0c60*/  @!P0 BRA `(.L_x_6) ;  /* 0x00000000006c8947 */ /* 0x000fea0003800000 */
[----:B------:R-:W-:-:S04]  /*0c70*/  IMAD.IADD R23, R14, 0x1, R21 ;  /* 0x000000010e177824 */ /* 0x000fc800078e0215 */
[----:B------:R-:W-:-:S05]  /*0c80*/  IMAD.WIDE R22, R23, 0x4, R4 ;  /* 0x0000000417167825 */ /* 0x000fca00078e0204 */
[----:B------:R-:W2:Y:S04]  /*0c90*/  LDG.E R9, desc[UR4][R22.64] ;  /* 0x0000000416097981 */ /* 0x000ea8000c1e1900 */
[----:B------:R-:W3:Y:S01]  /*0ca0*/  LDG.E R8, desc[UR4][R22.64+0x4] ;  /* 0x0000040416087981 */ /* 0x000ee2000c1e1900 */
[----:B--2---:R-:W-:Y:S02]  /*0cb0*/  ISETP.NE.AND P0, PT, R9, 0x1, PT ;  /* 0x000000010900780c */ /* 0x004fe40003f05270 */
[----:B---3--:R-:W-:-:S11]  /*0cc0*/  ISETP.NE.AND P1, PT, R8, 0x1, PT ;  /* 0x000000010800780c */ /* 0x008fd60003f25270 */
[----:B------:R-:W0:Y:S01]  /*0cd0*/  @!P0 LDC.64 R12, c[0x0][0x3a8] ;  /* 0x0000ea00ff0c8b82 */ /* 0x000e220000000a00 */
[C---:B------:R-:W-:Y:S01]  /*0ce0*/  @!P0 IMAD.IADD R19, R21.reuse, 0x1, R0 ;  /* 0x0000000115138824 */ /* 0x040fe200078e0200 */
[----:B------:R-:W-:-:S06]  /*0cf0*/  @!P1 IADD3 R20, P3, PT, R21, R0, RZ ;  /* 0x0000000015149210 */ /* 0x000fcc0007f7e0ff */
[----:B------:R-:W1:Y:S01]  /*0d00*/  @!P1 LDC.64 R8, c[0x0][0x3a8] ;  /* 0x0000ea00ff089b82 */ /* 0x000e620000000a00 */
[----:B0-----:R-:W-:-:S04]  /*0d10*/  @!P0 IMAD.WIDE.U32 R12, R19, 0x4, R12 ;  /* 0x00000004130c8825 */ /* 0x001fc800078e000c */
[----:B------:R-:W-:Y:S02]  /*0d20*/  @!P1 IMAD.X R19, RZ, RZ, RZ, P3 ;  /* 0x000000ffff139224 */ /* 0x000fe400018e06ff */
[----:B------:R-:W2:Y:S01]  /*0d30*/  @!P0 LDG.E R12, desc[UR4][R12.64] ;  /* 0x000000040c0c8981 */ /* 0x000ea2000c1e1900 */
[----:B-1----:R-:W-:-:S04]  /*0d40*/  @!P1 LEA R8, P3, R20, R8, 0x2 ;  /* 0x0000000814089211 */ /* 0x002fc800078610ff */
[----:B------:R-:W-:-:S05]  /*0d50*/  @!P1 LEA.HI.X R9, R20, R9, R19, 0x2, P3 ;  /* 0x0000000914099211 */ /* 0x000fca00018f1413 */
[----:B------:R-:W3:Y:S01]  /*0d60*/  @!P1 LDG.E R8, desc[UR4][R8.64+0x4] ;  /* 0x0000040408089981 */ /* 0x000ee2000c1e1900 */
[----:B------:R-:W-:Y:S02]  /*0d70*/  VIADD R19, R18, 0x1 ;  /* 0x0000000112137836 */ /* 0x000fe40000000000 */
[----:B------:R-:W-:Y:S01]  /*0d80*/  VIADD R21, R21, 0x2 ;  /* 0x0000000215157836 */ /* 0x000fe20000000000 */
[----:B--2---:R-:W-:Y:S02]  /*0d90*/  ISETP.EQ.AND P0, PT, R12, 0x1, !P0 ;  /* 0x000000010c00780c */ /* 0x004fe40004702270 */
[----:B---3--:R-:W-:-:S11]  /*0da0*/  ISETP.EQ.AND P1, PT, R8, 0x1, !P1 ;  /* 0x000000010800780c */ /* 0x008fd60004f22270 */
[----:B------:R-:W-:Y:S01]  /*0db0*/  @!P0 IMAD.MOV R19, RZ, RZ, R18 ;  /* 0x000000ffff138224 */ /* 0x000fe200078e0212 */
[----:B------:R-:W-:Y:S02]  /*0dc0*/  FSEL R11, R11, RZ, !P0 ;  /* 0x000000ff0b0b7208 */ /* 0x000fe40004000000 */
[----:B------:R-:W-:Y:S01]  /*0dd0*/  FSEL R10, R10, RZ, !P0 ;  /* 0x000000ff0a0a7208 */ /* 0x000fe20004000000 */
[----:B------:R-:W-:Y:S01]  /*0de0*/  VIADD R18, R19, 0x1 ;  /* 0x0000000113127836 */ /* 0x000fe20000000000 */
[----:B------:R-:W-:Y:S02]  /*0df0*/  FSEL R11, R11, RZ, !P1 ;  /* 0x000000ff0b0b7208 */ /* 0x000fe40004800000 */
[----:B------:R-:W-:Y:S01]  /*0e00*/  FSEL R10, R10, RZ, !P1 ;  /* 0x000000ff0a0a7208 */ /* 0x000fe20004800000 */
[----:B------:R-:W-:-:S07]  /*0e10*/  @!P1 IMAD.MOV R18, RZ, RZ, R19 ;  /* 0x000000ffff129224 */ /* 0x000fce00078e0213 */
.L_x_6:
[----:B------:R-:W-:Y:S05]  /*0e20*/  @P2 BRA `(.L_x_2) ;  /* 0x0000000000482947 */ /* 0x000fea0003800000 */
[----:B------:R-:W-:-:S04]  /*0e30*/  IMAD.IADD R9, R14, 0x1, R21 ;  /* 0x000000010e097824 */ /* 0x000fc800078e0215 */
[----:B------:R-:W-:-:S06]  /*0e40*/  IMAD.WIDE R4, R9, 0x4, R4 ;  /* 0x0000000409047825 */ /* 0x000fcc00078e0204 */
[----:B------:R-:W2:Y:S01]  /*0e50*/  LDG.E R4, desc[UR4][R4.64] ;  /* 0x0000000404047981 */ /* 0x000ea2000c1e1900 */
[----:B------:R-:W-:Y:S01]  /*0e60*/  BSSY.RECONVERGENT B1, `(.L_x_7) ;  /* 0x000000a000017945 */ /* 0x000fe20003800200 */
[----:B------:R-:W-:Y:S01]  /*0e70*/  VIADD R8, R18, 0x1 ;  /* 0x0000000112087836 */ /* 0x000fe20000000000 */
[----:B------:R-:W-:Y:S02]  /*0e80*/  PLOP3.LUT P0, PT, PT, PT, PT, 0x8, 0x80 ;  /* 0x000000000080781c */ /* 0x000fe40003f0e170 */
[----:B--2---:R-:W-:-:S13]  /*0e90*/  ISETP.NE.AND P1, PT, R4, 0x1, PT ;  /* 0x000000010400780c */ /* 0x004fda0003f25270 */
[----:B------:R-:W-:Y:S05]  /*0ea0*/  @P1 BRA `(.L_x_8) ;  /* 0x0000000000141947 */ /* 0x000fea0003800000 */
[----:B------:R-:W0:Y:S01]  /*0eb0*/  LDC.64 R4, c[0x0][0x3a8] ;  /* 0x0000ea00ff047b82 */ /* 0x000e220000000a00 */
[----:B------:R-:W-:-:S04]  /*0ec0*/  IMAD.IADD R21, R0, 0x1, R21 ;  /* 0x0000000100157824 */ /* 0x000fc800078e0215 */
[----:B0-----:R-:W-:-:S06]  /*0ed0*/  IMAD.WIDE.U32 R4, R21, 0x4, R4 ;  /* 0x0000000415047825 */ /* 0x001fcc00078e0004 */
[----:B------:R-:W2:Y:S02]  /*0ee0*/  LDG.E R4, desc[UR4][R4.64] ;  /* 0x0000000404047981 */ /* 0x000ea4000c1e1900 */
[----:B--2---:R-:W-:-:S13]  /*0ef0*/  ISETP.EQ.AND P0, PT, R4, 0x1, PT ;  /* 0x000000010400780c */ /* 0x004fda0003f02270 */
.L_x_8:
[----:B------:R-:W-:Y:S05]  /*0f00*/  BSYNC.RECONVERGENT B1 ;  /* 0x0000000000017941 */ /* 0x000fea0003800200 */
.L_x_7:
[----:B------:R-:W-:Y:S01]  /*0f10*/  @!P0 IMAD.MOV R8, RZ, RZ, R18 ;  /* 0x000000ffff088224 */ /* 0x000fe200078e0212 */
[----:B------:R-:W-:Y:S02]  /*0f20*/  FSEL R11, R11, RZ, !P0 ;  /* 0x000000ff0b0b7208 */ /* 0x000fe40004000000 */
[----:B------:R-:W-:Y:S01]  /*0f30*/  FSEL R10, R10, RZ, !P0 ;  /* 0x000000ff0a0a7208 */ /* 0x000fe20004000000 */
[----:B------:R-:W-:-:S07]  /*0f40*/  IMAD.MOV.U32 R18, RZ, RZ, R8 ;  /* 0x000000ffff127224 */ /* 0x000fce00078e0008 */
.L_x_2:
[----:B0-----:R-:W-:Y:S05]  /*0f50*/  BSYNC.RECONVERGENT B0 ;  /* 0x0000000000007941 */ /* 0x001fea0003800200 */
.L_x_1:
[----:B------:R-:W0:Y:S01]  /*0f60*/  LDCU UR8, c[0x0][0x38c] ;  /* 0x00007180ff0877ac */ /* 0x000e220008000800 */
[----:B------:R-:W-:Y:S02]  /*0f70*/  VIADD R15, R15, 0x1 ;  /* 0x000000010f0f7836 */ /* 0x000fe40000000000 */
[----:B------:R-:W-:Y:S02]  /*0f80*/  VIADD R17, R17, 0x1 ;  /* 0x0000000111117836 */ /* 0x000fe40000000000 */
[----:B------:R-:W-:Y:S01]  /*0f90*/  VIADD R16, R16, 0x1 ;  /* 0x0000000110107836 */ /* 0x000fe20000000000 */
[----:B0-----:R-:W-:-:S13]  /*0fa0*/  ISETP.NE.AND P0, PT, R15, UR8, PT ;  /* 0x000000080f007c0c */ /* 0x001fda000bf05270 */
[----:B------:R-:W-:Y:S05]  /*0fb0*/  @P0 BRA `(.L_x_9) ;  /* 0xfffffff0008c0947 */ /* 0x000fea000383ffff */
[----:B------:R0:W1:Y:S02]  /*0fc0*/  I2F.F64 R4, R18 ;  /* 0x0000001200047312 */ /* 0x0000640000201c00 */
.L_x_0:
[----:B------:R-:W2:Y:S01]  /*0fd0*/  LDCU UR6, c[0x0][0x394] ;  /* 0x00007280ff0677ac */ /* 0x000ea20008000800 */
[----:B------:R-:W3:Y:S01]  /*0fe0*/  LDC.64 R14, c[0x0][0x390] ;  /* 0x0000e400ff0e7b82 */ /* 0x000ee20000000a00 */
[----:B------:R-:W-:Y:S01]  /*0ff0*/  IMAD.MOV.U32 R8, RZ, RZ, 0x1 ;  /* 0x00000001ff087424 */ /* 0x000fe200078e00ff */
[----:B------:R-:W-:Y:S01]  /*1000*/  FSETP.GEU.AND P1, PT, |R3|, 6.5827683646048100446e-37, PT ;  /* 0x036000000300780b */ /* 0x000fe20003f2e200 */
[----:B------:R-:W-:Y:S01]  /*1010*/  BSSY.RECONVERGENT B0, `(.L_x_10) ;  /* 0x0000014000007945 */ /* 0x000fe20003800200 */
[----:B--2---:R-:W3:Y:S03]  /*1020*/  MUFU.RCP64H R9, UR6 ;  /* 0x0000000600097d08 */ /* 0x004ee60008001800 */
[----:B---3--:R-:W-:-:S08]  /*1030*/  DFMA R12, R8, -R14, 1 ;  /* 0x3ff00000080c742b */ /* 0x008fd0000000080e */
[----:B------:R-:W-:-:S08]  /*1040*/  DFMA R12, R12, R12, R12 ;  /* 0x0000000c0c0c722b */ /* 0x000fd0000000000c */
[----:B------:R-:W-:-:S08]  /*1050*/  DFMA R12, R8, R12, R8 ;  /* 0x0000000c080c722b */ /* 0x000fd00000000008 */
[----:B------:R-:W-:-:S08]  /*1060*/  DFMA R8, R12, -R14, 1 ;  /* 0x3ff000000c08742b */ /* 0x000fd0000000080e */
[----:B------:R-:W-:-:S08]  /*1070*/  DFMA R8, R12, R8, R12 ;  /* 0x000000080c08722b */ /* 0x000fd0000000000c */
[----:B------:R-:W-:-:S08]  /*1080*/  DMUL R12, R8, R2 ;  /* 0x00000002080c7228 */ /* 0x000fd00000000000 */
[----:B------:R-:W-:-:S08]  /*1090*/  DFMA R14, R12, -R14, R2 ;  /* 0x8000000e0c0e722b */ /* 0x000fd00000000002 */
[----:B------:R-:W-:-:S10]  /*10a0*/  DFMA R8, R8, R14, R12 ;  /* 0x0000000e0808722b */ /* 0x000fd4000000000c */
[----:B------:R-:W-:-:S05]  /*10b0*/  FFMA R0, RZ, UR6, R9 ;  /* 0x00000006ff007c23 */ /* 0x000fca0008000009 */
[----:B------:R-:W-:-:S13]  /*10c0*/  FSETP.GT.AND P0, PT, |R0|, 1.469367938527859385e-39, PT ;  /* 0x001000000000780b */ /* 0x000fda0003f04200 */
[----:B------:R-:W-:Y:S05]  /*10d0*/  @P0 BRA P1, `(.L_x_11) ;  /* 0x00000000001c0947 */ /* 0x000fea0000800000 */
[----:B------:R-:W2:Y:S01]  /*10e0*/  LDCU.64 UR6, c[0x0][0x390] ;  /* 0x00007200ff0677ac */ /* 0x000ea20008000a00 */
[----:B------:R-:W-:Y:S01]  /*10f0*/  MOV R0, 0x1130 ;  /* 0x0000113000007802 */ /* 0x000fe20000000f00 */
[----:B--2---:R-:W-:Y:S02]  /*1100*/  IMAD.U32 R14, RZ, RZ, UR6 ;  /* 0x00000006ff0e7e24 */ /* 0x004fe4000f8e00ff */
[----:B------:R-:W-:-:S07]  /*1110*/  IMAD.U32 R15, RZ, RZ, UR7 ;  /* 0x00000007ff0f7e24 */ /* 0x000fce000f8e00ff */
[----:B01----:R-:W-:Y:S05]  /*1120*/  CALL.REL.NOINC `($__internal_1_$__cuda_sm20_div_rn_f64_full) ;  /* 0x0000001400187944 */ /* 0x003fea0003c00000 */
[----:B------:R-:W-:Y:S02]  /*1130*/  IMAD.MOV.U32 R8, RZ, RZ, R18 ;  /* 0x000000ffff087224 */ /* 0x000fe400078e0012 */
[----:B------:R-:W-:-:S07]  /*1140*/  IMAD.MOV.U32 R9, RZ, RZ, R19 ;  /* 0x000000ffff097224 */ /* 0x000fce00078e0013 */
.L_x_11:
[----:B------:R-:W-:Y:S05]  /*1150*/  BSYNC.RECONVERGENT B0 ;  /* 0x0000000000007941 */ /* 0x000fea0003800200 */
.L_x_10:
[----:B------:R-:W2:Y:S01]  /*1160*/  LDCU UR6, c[0x0][0x38c] ;  /* 0x00007180ff0677ac */ /* 0x000ea20008000800 */
[----:B------:R-:W-:Y:S01]  /*1170*/  IMAD.MOV.U32 R2, RZ, RZ, 0x1 ;  /* 0x00000001ff027424 */ /* 0x000fe200078e00ff */
[----:B-1----:R-:W-:Y:S01]  /*1180*/  FSETP.GEU.AND P1, PT, |R5|, 6.5827683646048100446e-37, PT ;  /* 0x036000000500780b */ /* 0x002fe20003f2e200 */
[----:B------:R-:W-:Y:S01]  /*1190*/  BSSY.RECONVERGENT B0, `(.L_x_12) ;  /* 0x0000016000007945 */ /* 0x000fe20003800200 */
[----:B--2---:R-:W1:Y:S08]  /*11a0*/  I2F.F64 R12, UR6 ;  /* 0x00000006000c7d12 */ /* 0x004e700008201c00 */
[----:B-1----:R-:W1:Y:S02]  /*11b0*/  MUFU.RCP64H R3, R13 ;  /* 0x0000000d00037308 */ /* 0x002e640000001800 */
[----:B-1----:R-:W-:-:S08]  /*11c0*/  DFMA R14, -R12, R2, 1 ;  /* 0x3ff000000c0e742b */ /* 0x002fd00000000102 */
[----:B------:R-:W-:-:S08]  /*11d0*/  DFMA R14, R14, R14, R14 ;  /* 0x0000000e0e0e722b */ /* 0x000fd0000000000e */
[----:B------:R-:W-:-:S08]  /*11e0*/  DFMA R14, R2, R14, R2 ;  /* 0x0000000e020e722b */ /* 0x000fd00000000002 */
[----:B------:R-:W-:-:S08]  /*11f0*/  DFMA R2, -R12, R14, 1 ;  /* 0x3ff000000c02742b */ /* 0x000fd0000000010e */
[----:B------:R-:W-:-:S08]  /*1200*/  DFMA R2, R14, R2, R14 ;  /* 0x000000020e02722b */ /* 0x000fd0000000000e */
[----:B------:R-:W-:-:S08]  /*1210*/  DMUL R14, R2, R4 ;  /* 0x00000004020e7228 */ /* 0x000fd00000000000 */
[----:B------:R-:W-:-:S08]  /*1220*/  DFMA R16, -R12, R14, R4 ;  /* 0x0000000e0c10722b */ /* 0x000fd00000000104 */
[----:B------:R-:W-:-:S10]  /*1230*/  DFMA R2, R2, R16, R14 ;  /* 0x000000100202722b */ /* 0x000fd4000000000e */
[----:B------:R-:W-:-:S05]  /*1240*/  FFMA R0, RZ, R13, R3 ;  /* 0x0000000dff007223 */ /* 0x000fca0000000003 */
[----:B------:R-:W-:-:S13]  /*1250*/  FSETP.GT.AND P0, PT, |R0|, 1.469367938527859385e-39, PT ;  /* 0x001000000000780b */ /* 0x000fda0003f04200 */
[----:B------:R-:W-:Y:S05]  /*1260*/  @P0 BRA P1, `(.L_x_13) ;  /* 0x0000000000200947 */ /* 0x000fea0000800000 */
[----:B------:R-:W-:Y:S01]  /*1270*/  IMAD.MOV.U32 R2, RZ, RZ, R4 ;  /* 0x000000ffff027224 */ /* 0x000fe200078e0004 */
[----:B------:R-:W-:Y:S01]  /*1280*/  MOV R0, 0x12d0 ;  /* 0x000012d000007802 */ /* 0x000fe20000000f00 */
[----:B------:R-:W-:Y:S02]  /*1290*/  IMAD.MOV.U32 R3, RZ, RZ, R5 ;  /* 0x000000ffff037224 */ /* 0x000fe400078e0005 */
[----:B------:R-:W-:Y:S02]  /*12a0*/  IMAD.MOV.U32 R14, RZ, RZ, R12 ;  /* 0x000000ffff0e7224 */ /* 0x000fe400078e000c */
[----:B------:R-:W-:-:S07]  /*12b0*/  IMAD.MOV.U32 R15, RZ, RZ, R13 ;  /* 0x000000ffff0f7224 */ /* 0x000fce00078e000d */
[----:B0-----:R-:W-:Y:S05]  /*12c0*/  CALL.REL.NOINC `($__internal_1_$__cuda_sm20_div_rn_f64_full) ;  /* 0x0000001000b07944 */ /* 0x001fea0003c00000 */
[----:B------:R-:W-:Y:S02]  /*12d0*/  IMAD.MOV.U32 R2, RZ, RZ, R18 ;  /* 0x000000ffff027224 */ /* 0x000fe400078e0012 */
[----:B------:R-:W-:-:S07]  /*12e0*/  IMAD.MOV.U32 R3, RZ, RZ, R19 ;  /* 0x000000ffff037224 */ /* 0x000fce00078e0013 */
.L_x_13:
[----:B------:R-:W-:Y:S05]  /*12f0*/  BSYNC.RECONVERGENT B0 ;  /* 0x0000000000007941 */ /* 0x000fea0003800200 */
.L_x_12:
[----:B------:R-:W1:Y:S01]  /*1300*/  LDC.64 R12, c[0x3][RZ] ;  /* 0x00c00000ff0c7b82 */ /* 0x000e620000000a00 */
[----:B------:R-:W-:Y:S01]  /*1310*/  DSETP.NEU.AND P2, PT, R8, RZ, PT ;  /* 0x000000ff0800722a */ /* 0x000fe20003f4d000 */
[----:B------:R-:W-:-:S13]  /*1320*/  BSSY.RECONVERGENT B0, `(.L_x_14) ;  /* 0x0000025000007945 */ /* 0x000fda0003800200 */
[----:B------:R-:W2:Y:S01]  /*1330*/  @!P2 LDC.64 R14, c[0x3][RZ] ;  /* 0x00c00000ff0eab82 */ /* 0x000ea20000000a00 */
[----:B-1----:R-:W-:Y:S02]  /*1340*/  SHF.R.U32.HI R0, RZ, 0x14, R13 ;  /* 0x00000014ff007819 */ /* 0x002fe4000001160d */
[----:B------:R-:W-:Y:S02]  /*1350*/  ISETP.GE.OR P3, PT, R13, RZ, P2 ;  /* 0x000000ff0d00720c */ /* 0x000fe40001766670 */
[----:B------:R-:W-:-:S05]  /*1360*/  LOP3.LUT R0, R0, 0x7ff, RZ, 0xc0, !PT ;  /* 0x000007ff00007812 */ /* 0x000fca00078ec0ff */
[----:B------:R-:W-:-:S05]  /*1370*/  VIADD R5, R0, 0xfffffc0c ;  /* 0xfffffc0c00057836 */ /* 0x000fca0000000000 */
[CC--:B------:R-:W-:Y:S02]  /*1380*/  SHF.L.U32 R0, R12.reuse, R5.reuse, RZ ;  /* 0x000000050c007219 */ /* 0x0c0fe400000006ff */
[----:B------:R-:W-:Y:S01]  /*1390*/  SHF.L.U64.HI R5, R12, R5, R13 ;  /* 0x000000050c057219 */ /* 0x000fe2000001020d */
[----:B------:R-:W-:Y:S01]  /*13a0*/  @!P2 IMAD.MOV.U32 R12, RZ, RZ, RZ ;  /* 0x000000ffff0ca224 */ /* 0x000fe200078e00ff */
[----:B------:R-:W-:-:S04]  /*13b0*/  ISETP.NE.U32.AND P0, PT, R0, RZ, PT ;  /* 0x000000ff0000720c */ /* 0x000fc80003f05070 */
[----:B------:R-:W-:-:S04]  /*13c0*/  ISETP.NE.AND.EX P0, PT, R5, -0x80000000, PT, P0 ;  /* 0x800000000500780c */ /* 0x000fc80003f05300 */
[----:B------:R-:W-:-:S09]  /*13d0*/  PLOP3.LUT P1, PT, P0, PT, PT, 0x8, 0x80 ;  /* 0x000000000080781c */ /* 0x000fd2000072e170 */
[----:B--2---:R-:W-:-:S06]  /*13e0*/  @!P2 DSETP.NEU.AND P1, PT, |R14|, 0.5, !P0 ;  /* 0x3fe000000e00a42a */ /* 0x004fcc000472d200 */
[----:B------:R-:W-:-:S04]  /*13f0*/  @!P2 SEL R13, R9, RZ, P1 ;  /* 0x000000ff090da207 */ /* 0x000fc80000800000 */
[----:B------:R-:W-:Y:S01]  /*1400*/  @!P3 LOP3.LUT R13, R13, 0x7ff00000, RZ, 0xfc, !PT ;  /* 0x7ff000000d0db812 */ /* 0x000fe200078efcff */
[----:B------:R-:W-:Y:S06]  /*1410*/  @!P2 BRA `(.L_x_15) ;  /* 0x000000000054a947 */ /* 0x000fec0003800000 */
[----:B------:R-:W1:Y:S01]  /*1420*/  LDCU.64 UR6, c[0x3][URZ] ;  /* 0x00c00000ff0677ac */ /* 0x000e620008000a00 */
[----:B------:R-:W-:Y:S01]  /*1430*/  DADD R24, -RZ, |R8| ;  /* 0x00000000ff187229 */ /* 0x000fe20000000508 */
[----:B------:R-:W-:Y:S01]  /*1440*/  BSSY.RECONVERGENT B1, `(.L_x_16) ;  /* 0x0000005000017945 */ /* 0x000fe20003800200 */
[----:B------:R-:W-:Y:S01]  /*1450*/  MOV R0, 0x1490 ;  /* 0x0000149000007802 */ /* 0x000fe20000000f00 */
[----:B-1----:R-:W-:Y:S02]  /*1460*/  IMAD.U32 R4, RZ, RZ, UR6 ;  /* 0x00000006ff047e24 */ /* 0x002fe4000f8e00ff */
[----:B------:R-:W-:-:S07]  /*1470*/  IMAD.U32 R5, RZ, RZ, UR7 ;  /* 0x00000007ff057e24 */ /* 0x000fce000f8e00ff */
[----:B0-----:R-:W-:Y:S05]  /*1480*/  CALL.REL.NOINC `($_Z24evaluatePopulationKernelPdiidPfPiS1_$__internal_accurate_pow) ;  /* 0x0000001400b47944 */ /* 0x001fea0003c00000 */
[----:B------:R-:W-:Y:S05]  /*1490*/  BSYNC.RECONVERGENT B1 ;  /* 0x0000000000017941 */ /* 0x000fea0003800200 */
.L_x_16:
[----:B------:R-:W0:Y:S01]  /*14a0*/  LDCU.64 UR6, c[0x3][URZ] ;  /* 0x00c00000ff0677ac */ /* 0x000e220008000a00 */
[----:B------:R-:W-:Y:S01]  /*14b0*/  DADD R16, -RZ, -R12 ;  /* 0x00000000ff107229 */ /* 0x000fe2000000090c */
[----:B------:R-:W-:-:S09]  /*14c0*/  ISETP.GE.AND P2, PT, R9, RZ, PT ;  /* 0x000000ff0900720c */ /* 0x000fd20003f46270 */
[-C--:B------:R-:W-:Y:S02]  /*14d0*/  FSEL R19, R16, R12.reuse, P1 ;  /* 0x0000000c10137208 */ /* 0x080fe40000800000 */
[-C--:B------:R-:W-:Y:S02]  /*14e0*/  FSEL R16, R17, R13.reuse, P1 ;  /* 0x0000000d11107208 */ /* 0x080fe40000800000 */
[----:B------:R-:W-:Y:S02]  /*14f0*/  FSEL R12, R19, R12, !P2 ;  /* 0x0000000c130c7208 */ /* 0x000fe40005000000 */
[----:B------:R-:W-:Y:S01]  /*1500*/  FSEL R13, R16, R13, !P2 ;  /* 0x0000000d100d7208 */ /* 0x000fe20005000000 */
[----:B0-----:R-:W-:Y:S02]  /*1510*/  IMAD.U32 R14, RZ, RZ, UR6 ;  /* 0x00000006ff0e7e24 */ /* 0x001fe4000f8e00ff */
[----:B------:R-:W-:-:S04]  /*1520*/  IMAD.U32 R15, RZ, RZ, UR7 ;  /* 0x00000007ff0f7e24 */ /* 0x000fc8000f8e00ff */
[----:B------:R-:W0:Y:S02]  /*1530*/  FRND.F64.TRUNC R4, R14 ;  /* 0x0000000e00047313 */ /* 0x000e24000030d800 */
[----:B0-----:R-:W-:-:S06]  /*1540*/  DSETP.NEU.AND P0, PT, R4, R14, PT ;  /* 0x0000000e0400722a */ /* 0x001fcc0003f0d000 */
[----:B------:R-:W-:Y:S02]  /*1550*/  @!P2 FSEL R12, R12, RZ, !P0 ;  /* 0x000000ff0c0ca208 */ /* 0x000fe40004000000 */
[----:B------:R-:W-:-:S07]  /*1560*/  @!P2 FSEL R13, R13, -QNAN , !P0 ;  /* 0xfff800000d0da808 */ /* 0x000fce0004000000 */
.L_x_15:
[----:B------:R-:W-:Y:S05]  /*1570*/  BSYNC.RECONVERGENT B0 ;  /* 0x0000000000007941 */ /* 0x000fea0003800200 */
.L_x_14:
[----:B------:R-:W-:Y:S01]  /*1580*/  DADD R4, R8, R14 ;  /* 0x0000000008047229 */ /* 0x000fe2000000000e */
[----:B------:R-:W-:Y:S09]  /*1590*/  BSSY.RECONVERGENT B0, `(.L_x_17) ;  /* 0x000001f000007945 */ /* 0x000ff20003800200 */
[----:B------:R-:W-:-:S04]  /*15a0*/  LOP3.LUT R4, R5, 0x7ff00000, RZ, 0xc0, !PT ;  /* 0x7ff0000005047812 */ /* 0x000fc800078ec0ff */
[----:B------:R-:W-:-:S13]  /*15b0*/  ISETP.NE.AND P0, PT, R4, 0x7ff00000, PT ;  /* 0x7ff000000400780c */ /* 0x000fda0003f05270 */
[----:B------:R-:W-:Y:S05]  /*15c0*/  @P0 BRA `(.L_x_18) ;  /* 0x00000000006c0947 */ /* 0x000fea0003800000 */
[----:B------:R-:W-:-:S06]  /*15d0*/  DSETP.NAN.AND P0, PT, R14, R14, PT ;  /* 0x0000000e0e00722a */ /* 0x000fcc0003f08000 */
[----:B------:R-:W-:-:S14]  /*15e0*/  DSETP.NUM.AND P0, PT, R8, R8, !P0 ;  /* 0x000000080800722a */ /* 0x000fdc0004707000 */
[----:B------:R-:W-:Y:S01]  /*15f0*/  @!P0 DADD R12, R8, R14 ;  /* 0x00000000080c8229 */ /* 0x000fe2000000000e */
[----:B------:R-:W-:Y:S10]  /*1600*/  @!P0 BRA `(.L_x_18) ;  /* 0x00000000005c8947 */ /* 0x000ff40003800000 */
[----:B------:R-:W-:-:S14]  /*1610*/  DSETP.NEU.AND P0, PT, |R14|, +INF , PT ;  /* 0x7ff000000e00742a */ /* 0x000fdc0003f0d200 */
[----:B------:R-:W-:Y:S05]  /*1620*/  @P0 BRA `(.L_x_19) ;  /* 0x0000000000240947 */ /* 0x000fea0003800000 */
[----:B------:R-:W1:Y:S01]  /*1630*/  LDCU UR6, c[0x3][0x4] ;  /* 0x00c00080ff0677ac */ /* 0x000e620008000800 */
[----:B------:R-:W-:-:S06]  /*1640*/  DSETP.GT.AND P0, PT, |R8|, 1, PT ;  /* 0x3ff000000800742a */ /* 0x000fcc0003f04200 */
[----:B------:R-:W-:Y:S01]  /*1650*/  SEL R12, RZ, 0x7ff00000, !P0 ;  /* 0x7ff00000ff0c7807 */ /* 0x000fe20004000000 */
[----:B------:R-:W-:Y:S01]  /*1660*/  DSETP.NEU.AND P0, PT, R8, -1, PT ;  /* 0xbff000000800742a */ /* 0x000fe20003f0d000 */
[----:B-1----:R-:W-:-:S13]  /*1670*/  ISETP.LE.AND P1, PT, RZ, UR6, PT ;  /* 0x00000006ff007c0c */ /* 0x002fda000bf23270 */
[----:B------:R-:W-:-:S04]  /*1680*/  @!P1 LOP3.LUT R12, R12, 0x7ff00000, RZ, 0x3c, !PT ;  /* 0x7ff000000c0c9812 */ /* 0x000fc800078e3cff */
[----:B------:R-:W-:Y:S01]  /*1690*/  SEL R13, R12, 0x3ff00000, P0 ;  /* 0x3ff000000c0d7807 */ /* 0x000fe20000000000 */
[----:B------:R-:W-:Y:S01]  /*16a0*/  IMAD.MOV.U32 R12, RZ, RZ, RZ ;  /* 0x000000ffff0c7224 */ /* 0x000fe200078e00ff */
[----:B------:R-:W-:Y:S06]  /*16b0*/  BRA `(.L_x_18) ;  /* 0x0000000000307947 */ /* 0x000fec0003800000 */
.L_x_19:
[----:B------:R-:W-:-:S14]  /*16c0*/  DSETP.NEU.AND P0, PT, |R8|, +INF , PT ;  /* 0x7ff000000800742a */ /* 0x000fdc0003f0d200 */
[----:B------:R-:W-:Y:S05]  /*16d0*/  @P0 BRA `(.L_x_18) ;  /* 0x0000000000280947 */ /* 0x000fea0003800000 */
[----:B------:R-:W1:Y:S01]  /*16e0*/  LDC R0, c[0x3][0x4] ;  /* 0x00c00100ff007b82 */ /* 0x000e620000000800 */
[----:B------:R-:W-:Y:S01]  /*16f0*/  ISETP.GE.AND P2, PT, R9, RZ, PT ;  /* 0x000000ff0900720c */ /* 0x000fe20003f46270 */
[----:B------:R-:W-:Y:S01]  /*1700*/  IMAD.MOV.U32 R12, RZ, RZ, RZ ;  /* 0x000000ffff0c7224 */ /* 0x000fe200078e00ff */
[C---:B-1----:R-:W-:Y:S02]  /*1710*/  ISETP.GE.AND P0, PT, R0.reuse, RZ, PT ;  /* 0x000000ff0000720c */ /* 0x042fe40003f06270 */
[----:B------:R-:W-:Y:S02]  /*1720*/  LOP3.LUT R0, R0, 0x7fffffff, RZ, 0xc0, !PT ;  /* 0x7fffffff00007812 */ /* 0x000fe400078ec0ff */
[----:B------:R-:W-:Y:S02]  /*1730*/  SEL R13, RZ, 0x7ff00000, !P0 ;  /* 0x7ff00000ff0d7807 */ /* 0x000fe40004000000 */
[----:B------:R-:W-:-:S03]  /*1740*/  ISETP.NE.AND P0, PT, R0, 0x3fe00000, PT ;  /* 0x3fe000000000780c */ /* 0x000fc60003f05270 */
[----:B------:R-:W-:-:S05]  /*1750*/  VIADD R0, R13, 0x80000000 ;  /* 0x800000000d007836 */ /* 0x000fca0000000000 */
[----:B------:R-:W-:-:S04]  /*1760*/  SEL R0, R0, R13, P0 ;  /* 0x0000000d00007207 */ /* 0x000fc80000000000 */
[----:B------:R-:W-:-:S07]  /*1770*/  @!P2 SEL R13, R0, R13, P1 ;  /* 0x0000000d000da207 */ /* 0x000fce0000800000 */
.L_x_18:
[----:B------:R-:W-:Y:S05]  /*1780*/  BSYNC.RECONVERGENT B0 ;  /* 0x0000000000007941 */ /* 0x000fea0003800200 */
.L_x_17:
[----:B0-----:R-:W0:Y:S01]  /*1790*/  LDC.64 R18, c[0x3][0x8] ;  /* 0x00c00200ff127b82 */ /* 0x001e220000000a00 */
[----:B------:R-:W-:Y:S01]  /*17a0*/  DSETP.NEU.AND P3, PT, R10, RZ, PT ;  /* 0x000000ff0a00722a */ /* 0x000fe20003f6d000 */
[----:B------:R-:W-:Y:S01]  /*17b0*/  BSSY.RECONVERGENT B0, `(.L_x_20) ;  /* 0x000002b000007945 */ /* 0x000fe20003800200 */
[----:B------:R-:W-:-:S12]  /*17c0*/  DSETP.NEU.AND P2, PT, R14, RZ, PT ;  /* 0x000000ff0e00722a */ /* 0x000fd80003f4d000 */
[----:B------:R-:W1:Y:S01]  /*17d0*/  @!P3 LDC.64 R4, c[0x3][0x8] ;  /* 0x00c00200ff04bb82 */ /* 0x000e620000000a00 */
[----:B------:R-:W-:Y:S01]  /*17e0*/  @!P3 IMAD.MOV.U32 R16, RZ, RZ, RZ ;  /* 0x000000ffff10b224 */ /* 0x000fe200078e00ff */
[----:B0-----:R-:W-:Y:S02]  /*17f0*/  SHF.R.U32.HI R0, RZ, 0x14, R19 ;  /* 0x00000014ff007819 */ /* 0x001fe40000011613 */
[----:B------:R-:W-:Y:S02]  /*1800*/  ISETP.GE.OR P4, PT, R19, RZ, P3 ;  /* 0x000000ff1300720c */ /* 0x000fe40001f86670 */
[----:B------:R-:W-:-:S05]  /*1810*/  LOP3.LUT R0, R0, 0x7ff, RZ, 0xc0, !PT ;  /* 0x000007ff00007812 */ /* 0x000fca00078ec0ff */
[----:B------:R-:W-:-:S05]  /*1820*/  VIADD R17, R0, 0xfffffc0c ;  /* 0xfffffc0c00117836 */ /* 0x000fca0000000000 */
[CC--:B------:R-:W-:Y:S02]  /*1830*/  SHF.L.U32 R0, R18.reuse, R17.reuse, RZ ;  /* 0x0000001112007219 */ /* 0x0c0fe400000006ff */
[----:B------:R-:W-:Y:S02]  /*1840*/  SHF.L.U64.HI R17, R18, R17, R19 ;  /* 0x0000001112117219 */ /* 0x000fe40000010213 */
[----:B------:R-:W-:-:S04]  /*1850*/  ISETP.NE.U32.AND P0, PT, R0, RZ, PT ;  /* 0x000000ff0000720c */ /* 0x000fc80003f05070 */
[----:B------:R-:W-:-:S04]  /*1860*/  ISETP.NE.AND.EX P0, PT, R17, -0x80000000, PT, P0 ;  /* 0x800000001100780c */ /* 0x000fc80003f05300 */
[----:B------:R-:W-:-:S09]  /*1870*/  PLOP3.LUT P1, PT, P0, PT, PT, 0x8, 0x80 ;  /* 0x000000000080781c */ /* 0x000fd2000072e170 */
[----:B-1----:R-:W-:Y:S02]  /*1880*/  @!P3 DSETP.NEU.AND P1, PT, |R4|, 0.5, !P0 ;  /* 0x3fe000000400b42a */ /* 0x002fe4000472d200 */
[----:B------:R-:W-:Y:S01]  /*1890*/  DSETP.NEU.AND P0, PT, R8, 1, PT ;  /* 0x3ff000000800742a */ /* 0x000fe20003f0d000 */
[----:B------:R-:W-:-:S03]  /*18a0*/  FSEL R8, R12, RZ, P2 ;  /* 0x000000ff0c087208 */ /* 0x000fc60001000000 */
[----:B------:R-:W-:Y:S02]  /*18b0*/  @!P3 SEL R17, R11, RZ, P1 ;  /* 0x000000ff0b11b207 */ /* 0x000fe40000800000 */
[----:B------:R-:W-:Y:S02]  /*18c0*/  FSEL R12, R13, 1.875, P2 ;  /* 0x3ff000000d0c7808 */ /* 0x000fe40001000000 */
[----:B------:R-:W-:Y:S02]  /*18d0*/  @!P4 LOP3.LUT R17, R17, 0x7ff00000, RZ, 0xfc, !PT ;  /* 0x7ff000001111c812 */ /* 0x000fe400078efcff */
[----:B------:R-:W-:Y:S02]  /*18e0*/  FSEL R8, R8, RZ, P0 ;  /* 0x000000ff08087208 */ /* 0x000fe40000000000 */
[----:B------:R-:W-:Y:S01]  /*18f0*/  FSEL R9, R12, 1.875, P0 ;  /* 0x3ff000000c097808 */ /* 0x000fe20000000000 */
[----:B------:R-:W-:Y:S06]  /*1900*/  @!P3 BRA `(.L_x_21) ;  /* 0x000000000054b947 */ /* 0x000fec0003800000 */
[----:B------:R-:W0:Y:S01]  /*1910*/  LDCU.64 UR6, c[0x3][0x8] ;  /* 0x00c00100ff0677ac */ /* 0x000e220008000a00 */
[----:B------:R-:W-:Y:S01]  /*1920*/  DADD R24, -RZ, |R10| ;  /* 0x00000000ff187229 */ /* 0x000fe2000000050a */
[----:B------:R-:W-:Y:S01]  /*1930*/  BSSY.RECONVERGENT B1, `(.L_x_22) ;  /* 0x0000005000017945 */ /* 0x000fe20003800200 */
[----:B------:R-:W-:Y:S01]  /*1940*/  MOV R0, 0x1980 ;  /* 0x0000198000007802 */ /* 0x000fe20000000f00 */
[----:B0-----:R-:W-:Y:S02]  /*1950*/  IMAD.U32 R4, RZ, RZ, UR6 ;  /* 0x00000006ff047e24 */ /* 0x001fe4000f8e00ff */
[----:B------:R-:W-:-:S07]  /*1960*/  IMAD.U32 R5, RZ, RZ, UR7 ;  /* 0x00000007ff057e24 */ /* 0x000fce000f8e00ff */
[----:B------:R-:W-:Y:S05]  /*1970*/  CALL.REL.NOINC `($_Z24evaluatePopulationKernelPdiidPfPiS1_$__internal_accurate_pow) ;  /* 0x0000001000787944 */ /* 0x000fea0003c00000 */
[----:B------:R-:W-:Y:S05]  /*1980*/  BSYNC.RECONVERGENT B1 ;  /* 0x0000000000017941 */ /* 0x000fea0003800200 */
.L_x_22:
        /* <DEDUP_REMOVED lines=13> */
.L_x_21:
[----:B------:R-:W-:Y:S05]  /*1a60*/  BSYNC.RECONVERGENT B0 ;  /* 0x0000000000007941 */ /* 0x000fea0003800200 */
.L_x_20:
        /* <DEDUP_REMOVED lines=11> */
[----:B------:R-:W0:Y:S01]  /*1b20*/  LDCU UR6, c[0x3][0xc] ;  /* 0x00c00180ff0677ac */ /* 0x000e220008000800 */
[----:B------:R-:W-:-:S06]  /*1b30*/  DSETP.GT.AND P0, PT, |R10|, 1, PT ;  /* 0x3ff000000a00742a */ /* 0x000fcc0003f04200 */
[----:B------:R-:W-:Y:S01]  /*1b40*/  SEL R16, RZ, 0x7ff00000, !P0 ;  /* 0x7ff00000ff107807 */ /* 0x000fe20004000000 */
[----:B------:R-:W-:Y:S01]  /*1b50*/  DSETP.NEU.AND P0, PT, R10, -1, PT ;  /* 0xbff000000a00742a */ /* 0x000fe20003f0d000 */
[----:B0-----:R-:W-:-:S13]  /*1b60*/  ISETP.LE.AND P1, PT, RZ, UR6, PT ;  /* 0x00000006ff007c0c */ /* 0x001fda000bf23270 */
[----:B------:R-:W-:-:S04]  /*1b70*/  @!P1 LOP3.LUT R16, R16, 0x7ff00000, RZ, 0x3c, !PT ;  /* 0x7ff0000010109812 */ /* 0x000fc800078e3cff */
[----:B------:R-:W-:Y:S01]  /*1b80*/  SEL R17, R16, 0x3ff00000, P0 ;  /* 0x3ff0000010117807 */ /* 0x000fe20000000000 */
[----:B------:R-:W-:Y:S01]  /*1b90*/  IMAD.MOV.U32 R16, RZ, RZ, RZ ;  /* 0x000000ffff107224 */ /* 0x000fe200078e00ff */
[----:B------:R-:W-:Y:S06]  /*1ba0*/  BRA `(.L_x_24) ;  /* 0x0000000000307947 */ /* 0x000fec0003800000 */
.L_x_25:
[----:B------:R-:W-:-:S14]  /*1bb0*/  DSETP.NEU.AND P0, PT, |R10|, +INF , PT ;  /* 0x7ff000000a00742a */ /* 0x000fdc0003f0d200 */
[----:B------:R-:W-:Y:S05]  /*1bc0*/  @P0 BRA `(.L_x_24) ;  /* 0x0000000000280947 */ /* 0x000fea0003800000 */
[----:B------:R-:W0:Y:S01]  /*1bd0*/  LDC R0, c[0x3][0xc] ;  /* 0x00c00300ff007b82 */ /* 0x000e220000000800 */
[----:B------:R-:W-:Y:S01]  /*1be0*/  ISETP.GE.AND P2, PT, R11, RZ, PT ;  /* 0x000000ff0b00720c */ /* 0x000fe20003f46270 */
[----:B------:R-:W-:Y:S01]  /*1bf0*/  IMAD.MOV.U32 R16, RZ, RZ, RZ ;  /* 0x000000ffff107224 */ /* 0x000fe200078e00ff */
[C---:B0-----:R-:W-:Y:S02]  /*1c00*/  ISETP.GE.AND P0, PT, R0.reuse, RZ, PT ;  /* 0x000000ff0000720c */ /* 0x041fe40003f06270 */
[----:B------:R-:W-:Y:S02]  /*1c10*/  LOP3.LUT R0, R0, 0x7fffffff, RZ, 0xc0, !PT ;  /* 0x7fffffff00007812 */ /* 0x000fe400078ec0ff */
[----:B------:R-:W-:Y:S02]  /*1c20*/  SEL R17, RZ, 0x7ff00000, !P0 ;  /* 0x7ff00000ff117807 */ /* 0x000fe40004000000 */
[----:B------:R-:W-:-:S03]  /*1c30*/  ISETP.NE.AND P0, PT, R0, 0x3fe00000, PT ;  /* 0x3fe000000000780c */ /* 0x000fc60003f05270 */
[----:B------:R-:W-:-:S05]  /*1c40*/  VIADD R0, R17, 0x80000000 ;  /* 0x8000000011007836 */ /* 0x000fca0000000000 */
[----:B------:R-:W-:-:S04]  /*1c50*/  SEL R0, R0, R17, P0 ;  /* 0x0000001100007207 */ /* 0x000fc80000000000 */
[----:B------:R-:W-:-:S07]  /*1c60*/  @!P2 SEL R17, R0, R17, P1 ;  /* 0x000000110011a207 */ /* 0x000fce0000800000 */
.L_x_24:
[----:B------:R-:W-:Y:S05]  /*1c70*/  BSYNC.RECONVERGENT B0 ;  /* 0x0000000000007941 */ /* 0x000fea0003800200 */
.L_x_23:
[----:B------:R-:W0:Y:S01]  /*1c80*/  LDCU.64 UR6, c[0x3][URZ] ;  /* 0x00c00000ff0677ac */ /* 0x000e220008000a00 */
[----:B------:R-:W-:Y:S01]  /*1c90*/  DSETP.NEU.AND P1, PT, R4, RZ, PT ;  /* 0x000000ff0400722a */ /* 0x000fe20003f2d000 */
[----:B------:R-:W-:Y:S01]  /*1ca0*/  BSSY.RECONVERGENT B0, `(.L_x_26) ;  /* 0x0000016000007945 */ /* 0x000fe20003800200 */
[----:B------:R-:W-:Y:S02]  /*1cb0*/  DSETP.NEU.AND P0, PT, R10, 1, PT ;  /* 0x3ff000000a00742a */ /* 0x000fe40003f0d000 */
[----:B0-----:R-:W-:-:S08]  /*1cc0*/  DADD R12, RZ, UR6 ;  /* 0x00000006ff0c7e29 */ /* 0x001fd00008000000 */
[----:B------:R-:W-:Y:S01]  /*1cd0*/  DADD R12, R12, R4 ;  /* 0x000000000c0c7229 */ /* 0x000fe20000000004 */
[----:B------:R-:W-:Y:S02]  /*1ce0*/  FSEL R4, R16, RZ, P1 ;  /* 0x000000ff10047208 */ /* 0x000fe40000800000 */
[----:B------:R-:W-:-:S03]  /*1cf0*/  FSEL R16, R17, 1.875, P1 ;  /* 0x3ff0000011107808 */ /* 0x000fc60000800000 */
[----:B------:R-:W0:Y:S01]  /*1d00*/  MUFU.RCP64H R15, R13 ;  /* 0x0000000d000f7308 */ /* 0x000e220000001800 */
[----:B------:R-:W-:Y:S02]  /*1d10*/  FSEL R4, R4, RZ, P0 ;  /* 0x000000ff04047208 */ /* 0x000fe40000000000 */
[----:B------:R-:W-:Y:S01]  /*1d20*/  FSEL R5, R16, 1.875, P0 ;  /* 0x3ff0000010057808 */ /* 0x000fe20000000000 */
[----:B------:R-:W-:-:S05]  /*1d30*/  VIADD R14, R13, 0x300402 ;  /* 0x003004020d0e7836 */ /* 0x000fca0000000000 */
[----:B------:R-:W-:Y:S01]  /*1d40*/  FSETP.GEU.AND P0, PT, |R14|, 5.8789094863358348022e-39, PT ;  /* 0x004004020e00780b */ /* 0x000fe20003f0e200 */
[----:B------:R-:W-:Y:S02]  /*1d50*/  DMUL R8, R8, R4 ;  /* 0x0000000408087228 */ /* 0x000fe40000000000 */
[----:B0-----:R-:W-:-:S08]  /*1d60*/  DFMA R18, -R12, R14, 1 ;  /* 0x3ff000000c12742b */ /* 0x001fd0000000010e */
[----:B------:R-:W-:-:S08]  /*1d70*/  DFMA R18, R18, R18, R18 ;  /* 0x000000121212722b */ /* 0x000fd00000000012 */
[----:B------:R-:W-:-:S08]  /*1d80*/  DFMA R18, R14, R18, R14 ;  /* 0x000000120e12722b */ /* 0x000fd0000000000e */
[----:B------:R-:W-:-:S08]  /*1d90*/  DFMA R10, -R12, R18, 1 ;  /* 0x3ff000000c0a742b */ /* 0x000fd00000000112 */
[----:B------:R-:W-:Y:S01]  /*1da0*/  DFMA R10, R18, R10, R18 ;  /* 0x0000000a120a722b */ /* 0x000fe20000000012 */
[----:B------:R-:W-:Y:S10]  /*1db0*/  @P0 BRA `(.L_x_27) ;  /* 0x0000000000100947 */ /* 0x000ff40003800000 */
[----:B------:R-:W-:-:S05]  /*1dc0*/  LOP3.LUT R0, R13, 0x7fffffff, RZ, 0xc0, !PT ;  /* 0x7fffffff0d007812 */ /* 0x000fca00078ec0ff */
[----:B------:R-:W-:Y:S01]  /*1dd0*/  VIADD R15, R0, 0xfff00000 ;  /* 0xfff00000000f7836 */ /* 0x000fe20000000000 */
[----:B------:R-:W-:-:S07]  /*1de0*/  MOV R0, 0x1e00 ;  /* 0x00001e0000007802 */ /* 0x000fce0000000f00 */
[----:B------:R-:W-:Y:S05]  /*1df0*/  CALL.REL.NOINC `($__internal_0_$__cuda_sm20_dblrcp_rn_slowpath_v3) ;  /* 0x0000000400387944 */ /* 0x000fea0003c00000 */
.L_x_27:
[----:B------:R-:W-:Y:S05]  /*1e00*/  BSYNC.RECONVERGENT B0 ;  /* 0x0000000000007941 */ /* 0x000fea0003800200 */
.L_x_26:
[----:B------:R-:W-:Y:S01]  /*1e10*/  SHF.R.U32.HI R0, RZ, 0x14, R11 ;  /* 0x00000014ff007819 */ /* 0x000fe2000001160b */
[----:B------:R-:W-:Y:S01]  /*1e20*/  DSETP.NEU.AND P2, PT, R8, RZ, PT ;  /* 0x000000ff0800722a */ /* 0x000fe20003f4d000 */
[----:B------:R-:W-:Y:S02]  /*1e30*/  BSSY.RECONVERGENT B0, `(.L_x_28) ;  /* 0x000001f000007945 */ /* 0x000fe40003800200 */
[----:B------:R-:W-:-:S03]  /*1e40*/  LOP3.LUT R0, R0, 0x7ff, RZ, 0xc0, !PT ;  /* 0x000007ff00007812 */ /* 0x000fc600078ec0ff */
[----:B------:R-:W-:Y:S02]  /*1e50*/  ISETP.GE.OR P3, PT, R11, RZ, P2 ;  /* 0x000000ff0b00720c */ /* 0x000fe40001766670 */
[----:B------:R-:W-:-:S05]  /*1e60*/  VIADD R5, R0, 0xfffffc0c ;  /* 0xfffffc0c00057836 */ /* 0x000fca0000000000 */
[CC--:B------:R-:W-:Y:S01]  /*1e70*/  SHF.L.U32 R0, R10.reuse, R5.reuse, RZ ;  /* 0x000000050a007219 */ /* 0x0c0fe200000006ff */
[----:B------:R-:W-:Y:S01]  /*1e80*/  @!P2 IMAD.MOV.U32 R4, RZ, RZ, RZ ;  /* 0x000000ffff04a224 */ /* 0x000fe200078e00ff */
[----:B------:R-:W-:Y:S02]  /*1e90*/  SHF.L.U64.HI R5, R10, R5, R11 ;  /* 0x000000050a057219 */ /* 0x000fe4000001020b */
[----:B------:R-:W-:-:S04]  /*1ea0*/  ISETP.NE.U32.AND P0, PT, R0, RZ, PT ;  /* 0x000000ff0000720c */ /* 0x000fc80003f05070 */
[----:B------:R-:W-:-:S04]  /*1eb0*/  ISETP.NE.AND.EX P0, PT, R5, -0x80000000, PT, P0 ;  /* 0x800000000500780c */ /* 0x000fc80003f05300 */
[----:B------:R-:W-:-:S09]  /*1ec0*/  PLOP3.LUT P1, PT, P0, PT, PT, 0x8, 0x80 ;  /* 0x000000000080781c */ /* 0x000fd2000072e170 */
[----:B------:R-:W-:-:S06]  /*1ed0*/  @!P2 DSETP.NEU.AND P1, PT, |R10|, 0.5, !P0 ;  /* 0x3fe000000a00a42a */ /* 0x000fcc000472d200 */
[----:B------:R-:W-:-:S04]  /*1ee0*/  @!P2 SEL R5, R9, RZ, P1 ;  /* 0x000000ff0905a207 */ /* 0x000fc80000800000 */
[----:B------:R-:W-:Y:S01]  /*1ef0*/  @!P3 LOP3.LUT R5, R5, 0x7ff00000, RZ, 0xfc, !PT ;  /* 0x7ff000000505b812 */ /* 0x000fe200078efcff */
[----:B------:R-:W-:Y:S06]  /*1f00*/  @!P2 BRA `(.L_x_29) ;  /* 0x000000000044a947 */ /* 0x000fec0003800000 */
[----:B------:R-:W-:Y:S01]  /*1f10*/  DADD R24, -RZ, |R8| ;  /* 0x00000000ff187229 */ /* 0x000fe20000000508 */
[----:B------:R-:W-:Y:S01]  /*1f20*/  BSSY.RECONVERGENT B1, `(.L_x_30) ;  /* 0x0000005000017945 */ /* 0x000fe20003800200 */
[----:B------:R-:W-:Y:S01]  /*1f30*/  IMAD.MOV.U32 R4, RZ, RZ, R10 ;  /* 0x000000ffff047224 */ /* 0x000fe200078e000a */
[----:B------:R-:W-:Y:S01]  /*1f40*/  MOV R0, 0x1f70 ;  /* 0x00001f7000007802 */ /* 0x000fe20000000f00 */
[----:B------:R-:W-:-:S07]  /*1f50*/  IMAD.MOV.U32 R5, RZ, RZ, R11 ;  /* 0x000000ffff057224 */ /* 0x000fce00078e000b */
[----:B------:R-:W-:Y:S05]  /*1f60*/  CALL.REL.NOINC `($_Z24evaluatePopulationKernelPdiidPfPiS1_$__internal_accurate_pow) ;  /* 0x0000000800fc7944 */ /* 0x000fea0003c00000 */
[----:B------:R-:W-:Y:S05]  /*1f70*/  BSYNC.RECONVERGENT B1 ;  /* 0x0000000000017941 */ /* 0x000fea0003800200 */
.L_x_30:
[----:B------:R-:W0:Y:S01]  /*1f80*/  FRND.F64.TRUNC R4, R10 ;  /* 0x0000000a00047313 */ /* 0x000e22000030d800 */
[----:B------:R-:W-:Y:S01]  /*1f90*/  DADD R14, -RZ, -R12 ;  /* 0x00000000ff0e7229 */ /* 0x000fe2000000090c */
[----:B------:R-:W-:-:S09]  /*1fa0*/  ISETP.GE.AND P2, PT, R9, RZ, PT ;  /* 0x000000ff0900720c */ /* 0x000fd20003f46270 */
[-C--:B------:R-:W-:Y:S02]  /*1fb0*/  FSEL R17, R14, R12.reuse, P1 ;  /* 0x0000000c0e117208 */ /* 0x080fe40000800000 */
[-C--:B------:R-:W-:Y:S01]  /*1fc0*/  FSEL R14, R15, R13.reuse, P1 ;  /* 0x0000000d0f0e7208 */ /* 0x080fe20000800000 */
[----:B0-----:R-:W-:Y:S01]  /*1fd0*/  DSETP.NEU.AND P0, PT, R10, R4, PT ;  /* 0x000000040a00722a */ /* 0x001fe20003f0d000 */
[----:B------:R-:W-:Y:S02]  /*1fe0*/  FSEL R4, R17, R12, !P2 ;  /* 0x0000000c11047208 */ /* 0x000fe40005000000 */
[----:B------:R-:W-:-:S03]  /*1ff0*/  FSEL R5, R14, R13, !P2 ;  /* 0x0000000d0e057208 */ /* 0x000fc60005000000 */
[----:B------:R-:W-:Y:S02]  /*2000*/  @!P2 FSEL R4, R4, RZ, !P0 ;  /* 0x000000ff0404a208 */ /* 0x000fe40004000000 */
[----:B------:R-:W-:-:S07]  /*2010*/  @!P2 FSEL R5, R5, -QNAN , !P0 ;  /* 0xfff800000505a808 */ /* 0x000fce0004000000 */
.L_x_29:
[----:B------:R-:W-:Y:S05]  /*2020*/  BSYNC.RECONVERGENT B0 ;  /* 0x0000000000007941 */ /* 0x000fea0003800200 */
.L_x_28:
        /* <DEDUP_REMOVED lines=11> */
[----:B------:R-:W-:Y:S01]  /*20e0*/  ISETP.GE.AND P1, PT, R11, RZ, PT ;  /* 0x000000ff0b00720c */ /* 0x000fe20003f26270 */
[----:B------:R-:W-:-:S06]  /*20f0*/  DSETP.GT.AND P0, PT, |R8|, 1, PT ;  /* 0x3ff000000800742a */ /* 0x000fcc0003f04200 */
[----:B------:R-:W-:Y:S01]  /*2100*/  SEL R4, RZ, 0x7ff00000, !P0 ;  /* 0x7ff00000ff047807 */ /* 0x000fe20004000000 */
[----:B------:R-:W-:-:S05]  /*2110*/  DSETP.NEU.AND P0, PT, R8, -1, PT ;  /* 0xbff000000800742a */ /* 0x000fca0003f0d000 */
[----:B------:R-:W-:-:S04]  /*2120*/  @!P1 LOP3.LUT R4, R4, 0x7ff00000, RZ, 0x3c, !PT ;  /* 0x7ff0000004049812 */ /* 0x000fc800078e3cff */
[----:B------:R-:W-:Y:S01]  /*2130*/  SEL R5, R4, 0x3ff00000, P0 ;  /* 0x3ff0000004057807 */ /* 0x000fe20000000000 */
[----:B------:R-:W-:Y:S01]  /*2140*/  IMAD.MOV.U32 R4, RZ, RZ, RZ ;  /* 0x000000ffff047224 */ /* 0x000fe200078e00ff */
[----:B------:R-:W-:Y:S06]  /*2150*/  BRA `(.L_x_32) ;  /* 0x00000000002c7947 */ /* 0x000fec0003800000 */
.L_x_33:
[----:B------:R-:W-:-:S14]  /*2160*/  DSETP.NEU.AND P0, PT, |R8|, +INF , PT ;  /* 0x7ff000000800742a */ /* 0x000fdc0003f0d200 */
[----:B------:R-:W-:Y:S05]  /*2170*/  @P0 BRA `(.L_x_32) ;  /* 0x0000000000240947 */ /* 0x000fea0003800000 */
[C---:B------:R-:W-:Y:S01]  /*2180*/  ISETP.GE.AND P0, PT, R11.reuse, RZ, PT ;  /* 0x000000ff0b00720c */ /* 0x040fe20003f06270 */
[----:B------:R-:W-:Y:S01]  /*2190*/  IMAD.MOV.U32 R4, RZ, RZ, RZ ;  /* 0x000000ffff047224 */ /* 0x000fe200078e00ff */
[----:B------:R-:W-:Y:S02]  /*21a0*/  LOP3.LUT R0, R11, 0x7fffffff, RZ, 0xc0, !PT ;  /* 0x7fffffff0b007812 */ /* 0x000fe400078ec0ff */
[----:B------:R-:W-:Y:S02]  /*21b0*/  SEL R5, RZ, 0x7ff00000, !P0 ;  /* 0x7ff00000ff057807 */ /* 0x000fe40004000000 */
[----:B------:R-:W-:Y:S02]  /*21c0*/  ISETP.GE.AND P2, PT, R9, RZ, PT ;  /* 0x000000ff0900720c */ /* 0x000fe40003f46270 */
[----:B------:R-:W-:Y:S01]  /*21d0*/  ISETP.NE.AND P0, PT, R0, 0x3fe00000, PT ;  /* 0x3fe000000000780c */ /* 0x000fe20003f05270 */
[----:B------:R-:W-:-:S05]  /*21e0*/  VIADD R0, R5, 0x80000000 ;  /* 0x8000000005007836 */ /* 0x000fca0000000000 */
[----:B------:R-:W-:-:S05]  /*21f0*/  SEL R0, R0, R5, P0 ;  /* 0x0000000500007207 */ /* 0x000fca0000000000 */
[----:B------:R-:W-:-:S07]  /*2200*/  @!P2 SEL R5, R0, R5, P1 ;  /* 0x000000050005a207 */ /* 0x000fce0000800000 */
.L_x_32:
[----:B------:R-:W-:Y:S05]  /*2210*/  BSYNC.RECONVERGENT B0 ;  /* 0x0000000000007941 */ /* 0x000fea0003800200 */
.L_x_31:
[----:B------:R-:W-:Y:S01]  /*2220*/  DSETP.NEU.AND P1, PT, R10, RZ, PT ;  /* 0x000000ff0a00722a */ /* 0x000fe20003f2d000 */
[----:B------:R-:W-:Y:S01]  /*2230*/  UMOV UR6, 0xeb1c432d ;  /* 0xeb1c432d00067882 */ /* 0x000fe20000000000 */
[----:B------:R-:W-:Y:S01]  /*2240*/  DSETP.NEU.AND P0, PT, R8, 1, PT ;  /* 0x3ff000000800742a */ /* 0x000fe20003f0d000 */
[----:B------:R-:W-:Y:S02]  /*2250*/  UMOV UR7, 0x3f1a36e2 ;  /* 0x3f1a36e200077882 */ /* 0x000fe40000000000 */
[----:B------:R-:W-:Y:S01]  /*2260*/  DADD R2, R2, -UR6 ;  /* 0x8000000602027e29 */ /* 0x000fe20008000000 */
[----:B------:R-:W-:Y:S02]  /*2270*/  FSEL R4, R4, RZ, P1 ;  /* 0x000000ff04047208 */ /* 0x000fe40000800000 */
[----:B------:R-:W-:Y:S02]  /*2280*/  FSEL R5, R5, 1.875, P1 ;  /* 0x3ff0000005057808 */ /* 0x000fe40000800000 */
[----:B------:R-:W-:-:S02]  /*2290*/  FSEL R4, R4, RZ, P0 ;  /* 0x000000ff04047208 */ /* 0x000fc40000000000 */
[----:B------:R-:W-:-:S06]  /*22a0*/  FSEL R5, R5, 1.875, P0 ;  /* 0x3ff0000005057808 */ /* 0x000fcc0000000000 */
[----:B------:R-:W-:-:S07]  /*22b0*/  DADD R2, -R2, R4 ;  /* 0x0000000002027229 */ /* 0x000fce0000000104 */
[----:B------:R-:W-:Y:S01]  /*22c0*/  STG.E.64 desc[UR4][R6.64], R2 ;  /* 0x0000000206007986 */ /* 0x000fe2000c101b04 */
[----:B------:R-:W-:Y:S05]  /*22d0*/  EXIT ;  /* 0x000000000000794d */ /* 0x000fea0003800000 */
        .weak           $__internal_0_$__cuda_sm20_dblrcp_rn_slowpath_v3
        .type           $__internal_0_$__cuda_sm20_dblrcp_rn_slowpath_v3,@function
        .size           $__internal_0_$__cuda_sm20_dblrcp_rn_slowpath_v3,($__internal_1_$__cuda_sm20_div_rn_f64_full - $__internal_0_$__cuda_sm20_dblrcp_rn_slowpath_v3)
$__internal_0_$__cuda_sm20_dblrcp_rn_slowpath_v3:
[----:B------:R-:W-:Y:S01]  /*22e0*/  IMAD.MOV.U32 R4, RZ, RZ, R12 ;  /* 0x000000ffff047224 */ /* 0x000fe200078e000c */
[----:B------:R-:W-:Y:S01]  /*22f0*/  BSSY.RECONVERGENT B1, `(.L_x_34) ;  /* 0x0000026000017945 */ /* 0x000fe20003800200 */
[----:B------:R-:W-:-:S06]  /*2300*/  IMAD.MOV.U32 R5, RZ, RZ, R13 ;  /* 0x000000ffff057224 */ /* 0x000fcc00078e000d */
[----:B------:R-:W-:-:S14]  /*2310*/  DSETP.GTU.AND P0, PT, |R4|, +INF , PT ;  /* 0x7ff000000400742a */ /* 0x000fdc0003f0c200 */
[----:B------:R-:W-:Y:S05]  /*2320*/  @P0 BRA `(.L_x_35) ;  /* 0x0000000000800947 */ /* 0x000fea0003800000 */
[----:B------:R-:W-:-:S05]  /*2330*/  LOP3.LUT R12, R13, 0x7fffffff, RZ, 0xc0, !PT ;  /* 0x7fffffff0d0c7812 */ /* 0x000fca00078ec0ff */
[----:B------:R-:W-:-:S05]  /*2340*/  VIADD R10, R12, 0xffffffff ;  /* 0xffffffff0c0a7836 */ /* 0x000fca0000000000 */
[----:B------:R-:W-:-:S13]  /*2350*/  ISETP.GE.U32.AND P0, PT, R10, 0x7fefffff, PT ;  /* 0x7fefffff0a00780c */ /* 0x000fda0003f06070 */
[----:B------:R-:W-:Y:S01]  /*2360*/  @P0 LOP3.LUT R11, R5, 0x7ff00000, RZ, 0x3c, !PT ;  /* 0x7ff00000050b0812 */ /* 0x000fe200078e3cff */
[----:B------:R-:W-:Y:S01]  /*2370*/  @P0 IMAD.MOV.U32 R10, RZ, RZ, RZ ;  /* 0x000000ffff0a0224 */ /* 0x000fe200078e00ff */
[----:B------:R-:W-:Y:S06]  /*2380*/  @P0 BRA `(.L_x_36) ;  /* 0x0000000000700947 */ /* 0x000fec0003800000 */
[----:B------:R-:W-:-:S13]  /*2390*/  ISETP.GE.U32.AND P0, PT, R12, 0x1000001, PT ;  /* 0x010000010c00780c */ /* 0x000fda0003f06070 */
[----:B------:R-:W-:Y:S05]  /*23a0*/  @!P0 BRA `(.L_x_37) ;  /* 0x0000000000388947 */ /* 0x000fea0003800000 */
[----:B------:R-:W-:Y:S02]  /*23b0*/  VIADD R11, R5, 0xc0200000 ;  /* 0xc0200000050b7836 */ /* 0x000fe40000000000 */
[----:B------:R-:W-:Y:S02]  /*23c0*/  IMAD.MOV.U32 R10, RZ, RZ, R4 ;  /* 0x000000ffff0a7224 */ /* 0x000fe400078e0004 */
[----:B------:R-:W0:Y:S01]  /*23d0*/  MUFU.RCP64H R13, R11 ;  /* 0x0000000b000d7308 */ /* 0x000e220000001800 */
[----:B------:R-:W-:-:S06]  /*23e0*/  IMAD.MOV.U32 R12, RZ, RZ, R15 ;  /* 0x000000ffff0c7224 */ /* 0x000fcc00078e000f */
[----:B0-----:R-:W-:-:S08]  /*23f0*/  DFMA R14, -R10, R12, 1 ;  /* 0x3ff000000a0e742b */ /* 0x001fd0000000010c */
[----:B------:R-:W-:-:S08]  /*2400*/  DFMA R14, R14, R14, R14 ;  /* 0x0000000e0e0e722b */ /* 0x000fd0000000000e */
[----:B------:R-:W-:-:S08]  /*2410*/  DFMA R14, R12, R14, R12 ;  /* 0x0000000e0c0e722b */ /* 0x000fd0000000000c */
[----:B------:R-:W-:-:S08]  /*2420*/  DFMA R12, -R10, R14, 1 ;  /* 0x3ff000000a0c742b */ /* 0x000fd0000000010e */
[----:B------:R-:W-:-:S08]  /*2430*/  DFMA R12, R14, R12, R14 ;  /* 0x0000000c0e0c722b */ /* 0x000fd0000000000e */
[----:B------:R-:W-:-:S08]  /*2440*/  DMUL R12, R12, 2.2250738585072013831e-308 ;  /* 0x001000000c0c7828 */ /* 0x000fd00000000000 */
[----:B------:R-:W-:-:S08]  /*2450*/  DFMA R4, -R4, R12, 1 ;  /* 0x3ff000000404742b */ /* 0x000fd0000000010c */
[----:B------:R-:W-:-:S08]  /*2460*/  DFMA R4, R4, R4, R4 ;  /* 0x000000040404722b */ /* 0x000fd00000000004 */
[----:B------:R-:W-:Y:S01]  /*2470*/  DFMA R10, R12, R4, R12 ;  /* 0x000000040c0a722b */ /* 0x000fe2000000000c */
[----:B------:R-:W-:Y:S10]  /*2480*/  BRA `(.L_x_36) ;  /* 0x0000000000307947 */ /* 0x000ff40003800000 */
.L_x_37:
[----:B------:R-:W-:Y:S01]  /*2490*/  DMUL R4, R4, 8.11296384146066816958e+31 ;  /* 0x4690000004047828 */ /* 0x000fe20000000000 */
[----:B------:R-:W-:-:S05]  /*24a0*/  IMAD.MOV.U32 R10, RZ, RZ, R15 ;  /* 0x000000ffff0a7224 */ /* 0x000fca00078e000f */
[----:B------:R-:W0:Y:S02]  /*24b0*/  MUFU.RCP64H R11, R5 ;  /* 0x00000005000b7308 */ /* 0x000e240000001800 */
[----:B0-----:R-:W-:-:S08]  /*24c0*/  DFMA R12, -R4, R10, 1 ;  /* 0x3ff00000040c742b */ /* 0x001fd0000000010a */
[----:B------:R-:W-:-:S08]  /*24d0*/  DFMA R12, R12, R12, R12 ;  /* 0x0000000c0c0c722b */ /* 0x000fd0000000000c */
[----:B------:R-:W-:-:S08]  /*24e0*/  DFMA R12, R10, R12, R10 ;  /* 0x0000000c0a0c722b */ /* 0x000fd0000000000a */
[----:B------:R-:W-:-:S08]  /*24f0*/  DFMA R10, -R4, R12, 1 ;  /* 0x3ff00000040a742b */ /* 0x000fd0000000010c */
[----:B------:R-:W-:-:S08]  /*2500*/  DFMA R10, R12, R10, R12 ;  /* 0x0000000a0c0a722b */ /* 0x000fd0000000000c */
[----:B------:R-:W-:Y:S01]  /*2510*/  DMUL R10, R10, 8.11296384146066816958e+31 ;  /* 0x469000000a0a7828 */ /* 0x000fe20000000000 */
[----:B------:R-:W-:Y:S10]  /*2520*/  BRA `(.L_x_36) ;  /* 0x0000000000087947 */ /* 0x000ff40003800000 */
.L_x_35:
[----:B------:R-:W-:Y:S01]  /*2530*/  LOP3.LUT R11, R5, 0x80000, RZ, 0xfc, !PT ;  /* 0x00080000050b7812 */ /* 0x000fe200078efcff */
[----:B------:R-:W-:-:S07]  /*2540*/  IMAD.MOV.U32 R10, RZ, RZ, R4 ;  /* 0x000000ffff0a7224 */ /* 0x000fce00078e0004 */
.L_x_36:
[----:B------:R-:W-:Y:S05]  /*2550*/  BSYNC.RECONVERGENT B1 ;  /* 0x0000000000017941 */ /* 0x000fea0003800200 */
.L_x_34:
[----:B------:R-:W-:Y:S02]  /*2560*/  IMAD.MOV.U32 R4, RZ, RZ, R0 ;  /* 0x000000ffff047224 */ /* 0x000fe400078e0000 */
[----:B------:R-:W-:-:S04]  /*2570*/  IMAD.MOV.U32 R5, RZ, RZ, 0x0 ;  /* 0x00000000ff057424 */ /* 0x000fc800078e00ff */
[----:B------:R-:W-:Y:S05]  /*2580*/  RET.REL.NODEC R4 `(_Z24evaluatePopulationKernelPdiidPfPiS1_) ;  /* 0xffffffd8049c7950 */ /* 0x000fea0003c3ffff */
        .weak           $__internal_1_$__cuda_sm20_div_rn_f64_full
        .type           $__internal_1_$__cuda_sm20_div_rn_f64_full,@function
        .size           $__internal_1_$__cuda_sm20_div_rn_f64_full,($_Z24evaluatePopulationKernelPdiidPfPiS1_$__internal_accurate_pow - $__internal_1_$__cuda_sm20_div_rn_f64_full)
$__internal_1_$__cuda_sm20_div_rn_f64_full:
[C---:B------:R-:W-:Y:S01]  /*2590*/  FSETP.GEU.AND P0, PT, |R15|.reuse, 1.469367938527859385e-39, PT ;  /* 0x001000000f00780b */ /* 0x040fe20003f0e200 */
[----:B------:R-:W-:Y:S01]  /*25a0*/  IMAD.MOV.U32 R17, RZ, RZ, R3 ;  /* 0x000000ffff117224 */ /* 0x000fe200078e0003 */
[C---:B------:R-:W-:Y:S01]  /*25b0*/  LOP3.LUT R12, R15.reuse, 0x800fffff, RZ, 0xc0, !PT ;  /* 0x800fffff0f0c7812 */ /* 0x040fe200078ec0ff */
[----:B------:R-:W-:Y:S01]  /*25c0*/  IMAD.MOV.U32 R18, RZ, RZ, 0x1 ;  /* 0x00000001ff127424 */ /* 0x000fe200078e00ff */
[----:B------:R-:W-:Y:S01]  /*25d0*/  LOP3.LUT R27, R15, 0x7ff00000, RZ, 0xc0, !PT ;  /* 0x7ff000000f1b7812 */ /* 0x000fe200078ec0ff */
[----:B------:R-:W-:Y:S01]  /*25e0*/  IMAD.MOV.U32 R16, RZ, RZ, R2 ;  /* 0x000000ffff107224 */ /* 0x000fe200078e0002 */
[----:B------:R-:W-:Y:S01]  /*25f0*/  LOP3.LUT R13, R12, 0x3ff00000, RZ, 0xfc, !PT ;  /* 0x3ff000000c0d7812 */ /* 0x000fe200078efcff */
[----:B------:R-:W-:Y:S01]  /*2600*/  IMAD.MOV.U32 R12, RZ, RZ, R14 ;  /* 0x000000ffff0c7224 */ /* 0x000fe200078e000e */
[C---:B------:R-:W-:Y:S01]  /*2610*/  FSETP.GEU.AND P2, PT, |R17|.reuse, 1.469367938527859385e-39, PT ;  /* 0x001000001100780b */ /* 0x040fe20003f4e200 */
[----:B------:R-:W-:Y:S01]  /*2620*/  IMAD.MOV.U32 R25, RZ, RZ, 0x1ca00000 ;  /* 0x1ca00000ff197424 */ /* 0x000fe200078e00ff */
[----:B------:R-:W-:Y:S01]  /*2630*/  LOP3.LUT R24, R17, 0x7ff00000, RZ, 0xc0, !PT ;  /* 0x7ff0000011187812 */ /* 0x000fe200078ec0ff */
[----:B------:R-:W-:Y:S02]  /*2640*/  BSSY.RECONVERGENT B1, `(.L_x_38) ;  /* 0x000004e000017945 */ /* 0x000fe40003800200 */
[----:B------:R-:W-:Y:S01]  /*2650*/  @!P0 DMUL R12, R14, 8.98846567431157953865e+307 ;  /* 0x7fe000000e0c8828 */ /* 0x000fe20000000000 */
[----:B------:R-:W-:Y:S01]  /*2660*/  ISETP.GE.U32.AND P1, PT, R24, R27, PT ;  /* 0x0000001b1800720c */ /* 0x000fe20003f26070 */
[----:B------:R-:W-:-:S04]  /*2670*/  IMAD.MOV.U32 R26, RZ, RZ, R24 ;  /* 0x000000ffff1a7224 */ /* 0x000fc800078e0018 */
[----:B------:R-:W0:Y:S02]  /*2680*/  MUFU.RCP64H R19, R13 ;  /* 0x0000000d00137308 */ /* 0x000e240000001800 */
[----:B------:R-:W-:Y:S02]  /*2690*/  @!P2 LOP3.LUT R21, R15, 0x7ff00000, RZ, 0xc0, !PT ;  /* 0x7ff000000f15a812 */ /* 0x000fe400078ec0ff */
[----:B------:R-:W-:Y:S02]  /*26a0*/  @!P0 LOP3.LUT R27, R13, 0x7ff00000, RZ, 0xc0, !PT ;  /* 0x7ff000000d1b8812 */ /* 0x000fe400078ec0ff */
[----:B------:R-:W-:-:S04]  /*26b0*/  @!P2 ISETP.GE.U32.AND P3, PT, R24, R21, PT ;  /* 0x000000151800a20c */ /* 0x000fc80003f66070 */
[----:B------:R-:W-:-:S04]  /*26c0*/  @!P2 SEL R21, R25, 0x63400000, !P3 ;  /* 0x634000001915a807 */ /* 0x000fc80005800000 */
[----:B------:R-:W-:Y:S01]  /*26d0*/  @!P2 LOP3.LUT R22, R21, 0x80000000, R17, 0xf8, !PT ;  /* 0x800000001516a812 */ /* 0x000fe200078ef811 */
[----:B0-----:R-:W-:-:S03]  /*26e0*/  DFMA R2, R18, -R12, 1 ;  /* 0x3ff000001202742b */ /* 0x001fc6000000080c */
[----:B------:R-:W-:Y:S01]  /*26f0*/  @!P2 LOP3.LUT R23, R22, 0x100000, RZ, 0xfc, !PT ;  /* 0x001000001617a812 */ /* 0x000fe200078efcff */
[----:B------:R-:W-:-:S04]  /*2700*/  @!P2 IMAD.MOV.U32 R22, RZ, RZ, RZ ;  /* 0x000000ffff16a224 */ /* 0x000fc800078e00ff */
[----:B------:R-:W-:-:S08]  /*2710*/  DFMA R2, R2, R2, R2 ;  /* 0x000000020202722b */ /* 0x000fd00000000002 */
[----:B------:R-:W-:Y:S01]  /*2720*/  DFMA R18, R18, R2, R18 ;  /* 0x000000021212722b */ /* 0x000fe20000000012 */
[----:B------:R-:W-:Y:S01]  /*2730*/  SEL R3, R25, 0x63400000, !P1 ;  /* 0x6340000019037807 */ /* 0x000fe20004800000 */
[----:B------:R-:W-:-:S03]  /*2740*/  IMAD.MOV.U32 R2, RZ, RZ, R16 ;  /* 0x000000ffff027224 */ /* 0x000fc600078e0010 */
[----:B------:R-:W-:-:S03]  /*2750*/  LOP3.LUT R3, R3, 0x800fffff, R17, 0xf8, !PT ;  /* 0x800fffff03037812 */ /* 0x000fc600078ef811 */
[----:B------:R-:W-:-:S03]  /*2760*/  DFMA R20, R18, -R12, 1 ;  /* 0x3ff000001214742b */ /* 0x000fc6000000080c */
[----:B------:R-:W-:-:S05]  /*2770*/  @!P2 DFMA R2, R2, 2, -R22 ;  /* 0x400000000202a82b */ /* 0x000fca0000000816 */
[----:B------:R-:W-:-:S05]  /*2780*/  DFMA R20, R18, R20, R18 ;  /* 0x000000141214722b */ /* 0x000fca0000000012 */
[----:B------:R-:W-:-:S03]  /*2790*/  @!P2 LOP3.LUT R26, R3, 0x7ff00000, RZ, 0xc0, !PT ;  /* 0x7ff00000031aa812 */ /* 0x000fc600078ec0ff */
[----:B------:R-:W-:Y:S02]  /*27a0*/  DMUL R18, R20, R2 ;  /* 0x0000000214127228 */ /* 0x000fe40000000000 */
[----:B------:R-:W-:-:S05]  /*27b0*/  VIADD R28, R26, 0xffffffff ;  /* 0xffffffff1a1c7836 */ /* 0x000fca0000000000 */
[----:B------:R-:W-:Y:S01]  /*27c0*/  ISETP.GT.U32.AND P0, PT, R28, 0x7feffffe, PT ;  /* 0x7feffffe1c00780c */ /* 0x000fe20003f04070 */
[----:B------:R-:W-:Y:S01]  /*27d0*/  VIADD R28, R27, 0xffffffff ;  /* 0xffffffff1b1c7836 */ /* 0x000fe20000000000 */
[----:B------:R-:W-:-:S04]  /*27e0*/  DFMA R22, R18, -R12, R2 ;  /* 0x8000000c1216722b */ /* 0x000fc80000000002 */
[----:B------:R-:W-:-:S04]  /*27f0*/  ISETP.GT.U32.OR P0, PT, R28, 0x7feffffe, P0 ;  /* 0x7feffffe1c00780c */ /* 0x000fc80000704470 */
[----:B------:R-:W-:-:S09]  /*2800*/  DFMA R22, R20, R22, R18 ;  /* 0x000000161416722b */ /* 0x000fd20000000012 */
[----:B------:R-:W-:Y:S05]  /*2810*/  @P0 BRA `(.L_x_39) ;  /* 0x00000000006c0947 */ /* 0x000fea0003800000 */
[----:B------:R-:W-:Y:S01]  /*2820*/  LOP3.LUT R17, R15, 0x7ff00000, RZ, 0xc0, !PT ;  /* 0x7ff000000f117812 */ /* 0x000fe200078ec0ff */
[----:B------:R-:W-:-:S03]  /*2830*/  IMAD.MOV.U32 R20, RZ, RZ, RZ ;  /* 0x000000ffff147224 */ /* 0x000fc600078e00ff */
[CC--:B------:R-:W-:Y:S02]  /*2840*/  VIADDMNMX R16, R24.reuse, -R17.reuse, 0xb9600000, !PT ;  /* 0xb960000018107446 */ /* 0x0c0fe40007800911 */
[----:B------:R-:W-:Y:S02]  /*2850*/  ISETP.GE.U32.AND P0, PT, R24, R17, PT ;  /* 0x000000111800720c */ /* 0x000fe40003f06070 */
[----:B------:R-:W-:Y:S02]  /*2860*/  VIMNMX R16, PT, PT, R16, 0x46a00000, PT ;  /* 0x46a0000010107848 */ /* 0x000fe40003fe0100 */
[----:B------:R-:W-:-:S05]  /*2870*/  SEL R25, R25, 0x63400000, !P0 ;  /* 0x6340000019197807 */ /* 0x000fca0004000000 */
[----:B------:R-:W-:-:S04]  /*2880*/  IMAD.IADD R16, R16, 0x1, -R25 ;  /* 0x0000000110107824 */ /* 0x000fc800078e0a19 */
[----:B------:R-:W-:-:S06]  /*2890*/  VIADD R21, R16, 0x7fe00000 ;  /* 0x7fe0000010157836 */ /* 0x000fcc0000000000 */
[----:B------:R-:W-:-:S10]  /*28a0*/  DMUL R18, R22, R20 ;  /* 0x0000001416127228 */ /* 0x000fd40000000000 */
[----:B------:R-:W-:-:S13]  /*28b0*/  FSETP.GTU.AND P0, PT, |R19|, 1.469367938527859385e-39, PT ;  /* 0x001000001300780b */ /* 0x000fda0003f0c200 */
[----:B------:R-:W-:Y:S05]  /*28c0*/  @P0 BRA `(.L_x_40) ;  /* 0x0000000000940947 */ /* 0x000fea0003800000 */
[----:B------:R-:W-:Y:S01]  /*28d0*/  DFMA R2, R22, -R12, R2 ;  /* 0x8000000c1602722b */ /* 0x000fe20000000002 */
[----:B------:R-:W-:-:S09]  /*28e0*/  IMAD.MOV.U32 R20, RZ, RZ, RZ ;  /* 0x000000ffff147224 */ /* 0x000fd200078e00ff */
[C---:B------:R-:W-:Y:S02]  /*28f0*/  FSETP.NEU.AND P0, PT, R3.reuse, RZ, PT ;  /* 0x000000ff0300720b */ /* 0x040fe40003f0d000 */
[----:B------:R-:W-:-:S04]  /*2900*/  LOP3.LUT R15, R3, 0x80000000, R15, 0x48, !PT ;  /* 0x80000000030f7812 */ /* 0x000fc800078e480f */
[----:B------:R-:W-:-:S07]  /*2910*/  LOP3.LUT R21, R15, R21, RZ, 0xfc, !PT ;  /* 0x000000150f157212 */ /* 0x000fce00078efcff */
[----:B------:R-:W-:Y:S05]  /*2920*/  @!P0 BRA `(.L_x_40) ;  /* 0x00000000007c8947 */ /* 0x000fea0003800000 */
[----:B------:R-:W-:Y:S01]  /*2930*/  IMAD.MOV R3, RZ, RZ, -R16 ;  /* 0x000000ffff037224 */ /* 0x000fe200078e0a10 */
[----:B------:R-:W-:Y:S01]  /*2940*/  DMUL.RP R20, R22, R20 ;  /* 0x0000001416147228 */ /* 0x000fe20000008000 */
[----:B------:R-:W-:-:S06]  /*2950*/  IMAD.MOV.U32 R2, RZ, RZ, RZ ;  /* 0x000000ffff027224 */ /* 0x000fcc00078e00ff */
[----:B------:R-:W-:-:S03]  /*2960*/  DFMA R2, R18, -R2, R22 ;  /* 0x800000021202722b */ /* 0x000fc60000000016 */
[----:B------:R-:W-:-:S03]  /*2970*/  LOP3.LUT R15, R21, R15, RZ, 0x3c, !PT ;  /* 0x0000000f150f7212 */ /* 0x000fc600078e3cff */
[----:B------:R-:W-:-:S04]  /*2980*/  IADD3 R2, PT, PT, -R16, -0x43300000, RZ ;  /* 0xbcd0000010027810 */ /* 0x000fc80007ffe1ff */
[----:B------:R-:W-:-:S04]  /*2990*/  FSETP.NEU.AND P0, PT, |R3|, R2, PT ;  /* 0x000000020300720b */ /* 0x000fc80003f0d200 */
[----:B------:R-:W-:Y:S02]  /*29a0*/  FSEL R18, R20, R18, !P0 ;  /* 0x0000001214127208 */ /* 0x000fe40004000000 */
[----:B------:R-:W-:Y:S01]  /*29b0*/  FSEL R19, R15, R19, !P0 ;  /* 0x000000130f137208 */ /* 0x000fe20004000000 */
[----:B------:R-:W-:Y:S06]  /*29c0*/  BRA `(.L_x_40) ;  /* 0x0000000000547947 */ /* 0x000fec0003800000 */
.L_x_39:
[----:B------:R-:W-:-:S14]  /*29d0*/  DSETP.NAN.AND P0, PT, R16, R16, PT ;  /* 0x000000101000722a */ /* 0x000fdc0003f08000 */
[----:B------:R-:W-:Y:S05]  /*29e0*/  @P0 BRA `(.L_x_41) ;  /* 0x0000000000440947 */ /* 0x000fea0003800000 */
[----:B------:R-:W-:-:S14]  /*29f0*/  DSETP.NAN.AND P0, PT, R14, R14, PT ;  /* 0x0000000e0e00722a */ /* 0x000fdc0003f08000 */
[----:B------:R-:W-:Y:S05]  /*2a00*/  @P0 BRA `(.L_x_42) ;  /* 0x0000000000300947 */ /* 0x000fea0003800000 */
[----:B------:R-:W-:Y:S01]  /*2a10*/  ISETP.NE.AND P0, PT, R26, R27, PT ;  /* 0x0000001b1a00720c */ /* 0x000fe20003f05270 */
[----:B------:R-:W-:Y:S02]  /*2a20*/  IMAD.MOV.U32 R18, RZ, RZ, 0x0 ;  /* 0x00000000ff127424 */ /* 0x000fe400078e00ff */
[----:B------:R-:W-:-:S10]  /*2a30*/  IMAD.MOV.U32 R19, RZ, RZ, -0x80000 ;  /* 0xfff80000ff137424 */ /* 0x000fd400078e00ff */
[----:B------:R-:W-:Y:S05]  /*2a40*/  @!P0 BRA `(.L_x_40) ;  /* 0x0000000000348947 */ /* 0x000fea0003800000 */
[----:B------:R-:W-:Y:S02]  /*2a50*/  ISETP.NE.AND P0, PT, R26, 0x7ff00000, PT ;  /* 0x7ff000001a00780c */ /* 0x000fe40003f05270 */
[----:B------:R-:W-:Y:S02]  /*2a60*/  LOP3.LUT R19, R17, 0x80000000, R15, 0x48, !PT ;  /* 0x8000000011137812 */ /* 0x000fe400078e480f */
[----:B------:R-:W-:-:S13]  /*2a70*/  ISETP.EQ.OR P0, PT, R27, RZ, !P0 ;  /* 0x000000ff1b00720c */ /* 0x000fda0004702670 */
[----:B------:R-:W-:Y:S01]  /*2a80*/  @P0 LOP3.LUT R2, R19, 0x7ff00000, RZ, 0xfc, !PT ;  /* 0x7ff0000013020812 */ /* 0x000fe200078efcff */
[----:B------:R-:W-:Y:S02]  /*2a90*/  @!P0 IMAD.MOV.U32 R18, RZ, RZ, RZ ;  /* 0x000000ffff128224 */ /* 0x000fe400078e00ff */
[----:B------:R-:W-:Y:S02]  /*2aa0*/  @P0 IMAD.MOV.U32 R18, RZ, RZ, RZ ;  /* 0x000000ffff120224 */ /* 0x000fe400078e00ff */
[----:B------:R-:W-:Y:S01]  /*2ab0*/  @P0 IMAD.MOV.U32 R19, RZ, RZ, R2 ;  /* 0x000000ffff130224 */ /* 0x000fe200078e0002 */
[----:B------:R-:W-:Y:S06]  /*2ac0*/  BRA `(.L_x_40) ;  /* 0x0000000000147947 */ /* 0x000fec0003800000 */
.L_x_42:
[----:B------:R-:W-:Y:S01]  /*2ad0*/  LOP3.LUT R19, R15, 0x80000, RZ, 0xfc, !PT ;  /* 0x000800000f137812 */ /* 0x000fe200078efcff */
[----:B------:R-:W-:Y:S01]  /*2ae0*/  IMAD.MOV.U32 R18, RZ, RZ, R14 ;  /* 0x000000ffff127224 */ /* 0x000fe200078e000e */
[----:B------:R-:W-:Y:S06]  /*2af0*/  BRA `(.L_x_40) ;  /* 0x0000000000087947 */ /* 0x000fec0003800000 */
.L_x_41:
[----:B------:R-:W-:Y:S01]  /*2b00*/  LOP3.LUT R19, R17, 0x80000, RZ, 0xfc, !PT ;  /* 0x0008000011137812 */ /* 0x000fe200078efcff */
[----:B------:R-:W-:-:S07]  /*2b10*/  IMAD.MOV.U32 R18, RZ, RZ, R16 ;  /* 0x000000ffff127224 */ /* 0x000fce00078e0010 */
.L_x_40:
[----:B------:R-:W-:Y:S05]  /*2b20*/  BSYNC.RECONVERGENT B1 ;  /* 0x0000000000017941 */ /* 0x000fea0003800200 */
.L_x_38:
[----:B------:R-:W-:Y:S02]  /*2b30*/  IMAD.MOV.U32 R2, RZ, RZ, R0 ;  /* 0x000000ffff027224 */ /* 0x000fe400078e0000 */
[----:B------:R-:W-:-:S04]  /*2b40*/  IMAD.MOV.U32 R3, RZ, RZ, 0x0 ;  /* 0x00000000ff037424 */ /* 0x000fc800078e00ff */
[----:B------:R-:W-:Y:S05]  /*2b50*/  RET.REL.NODEC R2 `(_Z24evaluatePopulationKernelPdiidPfPiS1_) ;  /* 0xffffffd402287950 */ /* 0x000fea0003c3ffff */
        .type           $_Z24evaluatePopulationKernelPdiidPfPiS1_$__internal_accurate_pow,@function
        .size           $_Z24evaluatePopulationKernelPdiidPfPiS1_$__internal_accurate_pow,(.L_x_47 - $_Z24evaluatePopulationKernelPdiidPfPiS1_$__internal_accurate_pow)
$_Z24evaluatePopulationKernelPdiidPfPiS1_$__internal_accurate_pow:
[----:B------:R-:W-:Y:S01]  /*2b60*/  ISETP.GT.U32.AND P0, PT, R25, 0xfffff, PT ;  /* 0x000fffff1900780c */ /* 0x000fe20003f04070 */
[--C-:B------:R-:W-:Y:S01]  /*2b70*/  IMAD.MOV.U32 R12, RZ, RZ, R25.reuse ;  /* 0x000000ffff0c7224 */ /* 0x100fe200078e0019 */
[----:B------:R-:W-:Y:S01]  /*2b80*/  UMOV UR6, 0x7d2cafe2 ;  /* 0x7d2cafe200067882 */ /* 0x000fe20000000000 */
[----:B------:R-:W-:Y:S01]  /*2b90*/  IMAD.MOV.U32 R14, RZ, RZ, R24 ;  /* 0x000000ffff0e7224 */ /* 0x000fe200078e0018 */
[----:B------:R-:W-:Y:S01]  /*2ba0*/  UMOV UR7, 0x3eb0f5ff ;  /* 0x3eb0f5ff00077882 */ /* 0x000fe20000000000 */
[----:B------:R-:W-:Y:S01]  /*2bb0*/  IMAD.MOV.U32 R16, RZ, RZ, 0x41ad3b5a ;  /* 0x41ad3b5aff107424 */ /* 0x000fe200078e00ff */
[----:B------:R-:W-:Y:S01]  /*2bc0*/  SHF.R.U32.HI R28, RZ, 0x14, R25 ;  /* 0x00000014ff1c7819 */ /* 0x000fe20000011619 */
[----:B------:R-:W-:Y:S01]  /*2bd0*/  IMAD.MOV.U32 R17, RZ, RZ, 0x3ed0f5d2 ;  /* 0x3ed0f5d2ff117424 */ /* 0x000fe200078e00ff */
[----:B------:R-:W-:Y:S01]  /*2be0*/  UMOV UR8, 0x3b39803f ;  /* 0x3b39803f00087882 */ /* 0x000fe20000000000 */
[----:B------:R-:W-:-:S04]  /*2bf0*/  UMOV UR9, 0x3c7abc9e ;  /* 0x3c7abc9e00097882 */ /* 0x000fc80000000000 */
[----:B------:R-:W-:-:S10]  /*2c00*/  @!P0 DMUL R26, R24, 1.80143985094819840000e+16 ;  /* 0x43500000181a8828 */ /* 0x000fd40000000000 */
[----:B------:R-:W-:Y:S01]  /*2c10*/  @!P0 IMAD.MOV.U32 R12, RZ, RZ, R27 ;  /* 0x000000ffff0c8224 */ /* 0x000fe200078e001b */
[----:B------:R-:W-:Y:S01]  /*2c20*/  @!P0 LEA.HI R28, R27, 0xffffffca, RZ, 0xc ;  /* 0xffffffca1b1c8811 */ /* 0x000fe200078f60ff */
[----:B------:R-:W-:-:S03]  /*2c30*/  @!P0 IMAD.MOV.U32 R14, RZ, RZ, R26 ;  /* 0x000000ffff0e8224 */ /* 0x000fc600078e001a */
[----:B------:R-:W-:-:S04]  /*2c40*/  LOP3.LUT R12, R12, 0x800fffff, RZ, 0xc0, !PT ;  /* 0x800fffff0c0c7812 */ /* 0x000fc800078ec0ff */
[----:B------:R-:W-:Y:S01]  /*2c50*/  LOP3.LUT R15, R12, 0x3ff00000, RZ, 0xfc, !PT ;  /* 0x3ff000000c0f7812 */ /* 0x000fe200078efcff */
[----:B------:R-:W-:-:S03]  /*2c60*/  IMAD.MOV.U32 R12, RZ, RZ, RZ ;  /* 0x000000ffff0c7224 */ /* 0x000fc600078e00ff */
[----:B------:R-:W-:-:S13]  /*2c70*/  ISETP.GE.U32.AND P2, PT, R15, 0x3ff6a09f, PT ;  /* 0x3ff6a09f0f00780c */ /* 0x000fda0003f46070 */
[----:B------:R-:W-:-:S04]  /*2c80*/  @P2 VIADD R13, R15, 0xfff00000 ;  /* 0xfff000000f0d2836 */ /* 0x000fc80000000000 */
[----:B------:R-:W-:-:S06]  /*2c90*/  @P2 IMAD.MOV.U32 R15, RZ, RZ, R13 ;  /* 0x000000ffff0f2224 */ /* 0x000fcc00078e000d */
[C---:B------:R-:W-:Y:S02]  /*2ca0*/  DADD R20, R14.reuse, 1 ;  /* 0x3ff000000e147429 */ /* 0x040fe40000000000 */
[----:B------:R-:W-:-:S04]  /*2cb0*/  DADD R14, R14, -1 ;  /* 0xbff000000e0e7429 */ /* 0x000fc80000000000 */
[----:B------:R-:W0:Y:S02]  /*2cc0*/  MUFU.RCP64H R13, R21 ;  /* 0x00000015000d7308 */ /* 0x000e240000001800 */
[----:B0-----:R-:W-:-:S08]  /*2cd0*/  DFMA R18, -R20, R12, 1 ;  /* 0x3ff000001412742b */ /* 0x001fd0000000010c */
[----:B------:R-:W-:-:S08]  /*2ce0*/  DFMA R18, R18, R18, R18 ;  /* 0x000000121212722b */ /* 0x000fd00000000012 */
[----:B------:R-:W-:-:S08]  /*2cf0*/  DFMA R18, R12, R18, R12 ;  /* 0x000000120c12722b */ /* 0x000fd0000000000c */
[----:B------:R-:W-:-:S08]  /*2d00*/  DMUL R12, R14, R18 ;  /* 0x000000120e0c7228 */ /* 0x000fd00000000000 */
[----:B------:R-:W-:-:S08]  /*2d10*/  DFMA R12, R14, R18, R12 ;  /* 0x000000120e0c722b */ /* 0x000fd0000000000c */
[----:B------:R-:W-:-:S08]  /*2d20*/  DMUL R22, R12, R12 ;  /* 0x0000000c0c167228 */ /* 0x000fd00000000000 */
[----:B------:R-:W-:Y:S01]  /*2d30*/  DFMA R16, R22, UR6, R16 ;  /* 0x0000000616107c2b */ /* 0x000fe20008000010 */
[----:B------:R-:W-:Y:S01]  /*2d40*/  UMOV UR6, 0x75488a3f ;  /* 0x75488a3f00067882 */ /* 0x000fe20000000000 */
[----:B------:R-:W-:-:S06]  /*2d50*/  UMOV UR7, 0x3ef3b20a ;  /* 0x3ef3b20a00077882 */ /* 0x000fcc0000000000 */
[----:B------:R-:W-:Y:S01]  /*2d60*/  DFMA R20, R22, R16, UR6 ;  /* 0x0000000616147e2b */ /* 0x000fe20008000010 */
[----:B------:R-:W-:Y:S01]  /*2d70*/  UMOV UR6, 0xe4faecd5 ;  /* 0xe4faecd500067882 */ /* 0x000fe20000000000 */
[----:B------:R-:W-:Y:S01]  /*2d80*/  UMOV UR7, 0x3f1745cd ;  /* 0x3f1745cd00077882 */ /* 0x000fe20000000000 */
[----:B------:R-:W-:-:S05]  /*2d90*/  DADD R16, R14, -R12 ;  /* 0x000000000e107229 */ /* 0x000fca000000080c */
[----:B------:R-:W-:Y:S01]  /*2da0*/  DFMA R20, R22, R20, UR6 ;  /* 0x0000000616147e2b */ /* 0x000fe20008000014 */
[----:B------:R-:W-:Y:S01]  /*2db0*/  UMOV UR6, 0x258a578b ;  /* 0x258a578b00067882 */ /* 0x000fe20000000000 */
[----:B------:R-:W-:Y:S01]  /*2dc0*/  UMOV UR7, 0x3f3c71c7 ;  /* 0x3f3c71c700077882 */ /* 0x000fe20000000000 */
[----:B------:R-:W-:-:S05]  /*2dd0*/  DADD R16, R16, R16 ;  /* 0x0000000010107229 */ /* 0x000fca0000000010 */
[----:B------:R-:W-:Y:S01]  /*2de0*/  DFMA R20, R22, R20, UR6 ;  /* 0x0000000616147e2b */ /* 0x000fe20008000014 */
[----:B------:R-:W-:Y:S01]  /*2df0*/  UMOV UR6, 0x9242b910 ;  /* 0x9242b91000067882 */ /* 0x000fe20000000000 */
[----:B------:R-:W-:Y:S01]  /*2e00*/  UMOV UR7, 0x3f624924 ;  /* 0x3f62492400077882 */ /* 0x000fe20000000000 */
[----:B------:R-:W-:-:S05]  /*2e10*/  DFMA R16, R14, -R12, R16 ;  /* 0x8000000c0e10722b */ /* 0x000fca0000000010 */
[----:B------:R-:W-:Y:S01]  /*2e20*/  DFMA R20, R22, R20, UR6 ;  /* 0x0000000616147e2b */ /* 0x000fe20008000014 */
[----:B------:R-:W-:Y:S01]  /*2e30*/  UMOV UR6, 0x99999dfb ;  /* 0x99999dfb00067882 */ /* 0x000fe20000000000 */
[----:B------:R-:W-:Y:S01]  /*2e40*/  UMOV UR7, 0x3f899999 ;  /* 0x3f89999900077882 */ /* 0x000fe20000000000 */
[----:B------:R-:W-:-:S05]  /*2e50*/  DMUL R16, R18, R16 ;  /* 0x0000001012107228 */ /* 0x000fca0000000000 */
[----:B------:R-:W-:Y:S01]  /*2e60*/  DFMA R20, R22, R20, UR6 ;  /* 0x0000000616147e2b */ /* 0x000fe20008000014 */
[----:B------:R-:W-:Y:S01]  /*2e70*/  UMOV UR6, 0x55555555 ;  /* 0x5555555500067882 */ /* 0x000fe20000000000 */
[----:B------:R-:W-:-:S03]  /*2e80*/  UMOV UR7, 0x3fb55555 ;  /* 0x3fb5555500077882 */ /* 0x000fc60000000000 */
[----:B------:R-:W-:Y:S02]  /*2e90*/  VIADD R25, R17, 0x100000 ;  /* 0x0010000011197836 */ /* 0x000fe40000000000 */
[----:B------:R-:W-:Y:S01]  /*2ea0*/  IMAD.MOV.U32 R24, RZ, RZ, R16 ;  /* 0x000000ffff187224 */ /* 0x000fe200078e0010 */
[----:B------:R-:W-:-:S08]  /*2eb0*/  DFMA R14, R22, R20, UR6 ;  /* 0x00000006160e7e2b */ /* 0x000fd00008000014 */
[----:B------:R-:W-:Y:S01]  /*2ec0*/  DADD R18, -R14, UR6 ;  /* 0x000000060e127e29 */ /* 0x000fe20008000100 */
[----:B------:R-:W-:Y:S01]  /*2ed0*/  UMOV UR6, 0xb9e7b0 ;  /* 0x00b9e7b000067882 */ /* 0x000fe20000000000 */
[----:B------:R-:W-:-:S06]  /*2ee0*/  UMOV UR7, 0x3c46a4cb ;  /* 0x3c46a4cb00077882 */ /* 0x000fcc0000000000 */
[----:B------:R-:W-:Y:S02]  /*2ef0*/  DFMA R18, R22, R20, R18 ;  /* 0x000000141612722b */ /* 0x000fe40000000012 */
[----:B------:R-:W-:-:S06]  /*2f00*/  DMUL R20, R12, R12 ;  /* 0x0000000c0c147228 */ /* 0x000fcc0000000000 */
[----:B------:R-:W-:Y:S01]  /*2f10*/  DADD R18, R18, -UR6 ;  /* 0x8000000612127e29 */ /* 0x000fe20008000000 */
[----:B------:R-:W-:Y:S01]  /*2f20*/  UMOV UR6, 0x80000000 ;  /* 0x8000000000067882 */ /* 0x000fe20000000000 */
[----:B------:R-:W-:Y:S01]  /*2f30*/  DFMA R22, R12, R12, -R20 ;  /* 0x0000000c0c16722b */ /* 0x000fe20000000814 */
[----:B------:R-:W-:-:S07]  /*2f40*/  UMOV UR7, 0x43300000 ;  /* 0x4330000000077882 */ /* 0x000fce0000000000 */
[C---:B------:R-:W-:Y:S02]  /*2f50*/  DFMA R22, R12.reuse, R24, R22 ;  /* 0x000000180c16722b */ /* 0x040fe40000000016 */
[----:B------:R-:W-:-:S08]  /*2f60*/  DMUL R24, R12, R20 ;  /* 0x000000140c187228 */ /* 0x000fd00000000000 */
[----:B------:R-:W-:-:S08]  /*2f70*/  DFMA R26, R12, R20, -R24 ;  /* 0x000000140c1a722b */ /* 0x000fd00000000818 */
[----:B------:R-:W-:Y:S02]  /*2f80*/  DFMA R26, R16, R20, R26 ;  /* 0x00000014101a722b */ /* 0x000fe4000000001a */
[----:B------:R-:W-:-:S06]  /*2f90*/  DADD R20, R14, R18 ;  /* 0x000000000e147229 */ /* 0x000fcc0000000012 */
[----:B------:R-:W-:Y:S02]  /*2fa0*/  DFMA R22, R12, R22, R26 ;  /* 0x000000160c16722b */ /* 0x000fe4000000001a */
[----:B------:R-:W-:-:S08]  /*2fb0*/  DADD R26, R14, -R20 ;  /* 0x000000000e1a7229 */ /* 0x000fd00000000814 */
[----:B------:R-:W-:Y:S02]  /*2fc0*/  DADD R26, R18, R26 ;  /* 0x00000000121a7229 */ /* 0x000fe4000000001a */
[----:B------:R-:W-:-:S08]  /*2fd0*/  DMUL R18, R20, R24 ;  /* 0x0000001814127228 */ /* 0x000fd00000000000 */
[----:B------:R-:W-:-:S08]  /*2fe0*/  DFMA R14, R20, R24, -R18 ;  /* 0x00000018140e722b */ /* 0x000fd00000000812 */
[----:B------:R-:W-:-:S08]  /*2ff0*/  DFMA R14, R20, R22, R14 ;  /* 0x00000016140e722b */ /* 0x000fd0000000000e */
[----:B------:R-:W-:-:S08]  /*3000*/  DFMA R26, R26, R24, R14 ;  /* 0x000000181a1a722b */ /* 0x000fd0000000000e */
[----:B------:R-:W-:-:S08]  /*3010*/  DADD R20, R18, R26 ;  /* 0x0000000012147229 */ /* 0x000fd0000000001a */
[--C-:B------:R-:W-:Y:S02]  /*3020*/  DADD R14, R12, R20.reuse ;  /* 0x000000000c0e7229 */ /* 0x100fe40000000014 */
[----:B------:R-:W-:-:S06]  /*3030*/  DADD R18, R18, -R20 ;  /* 0x0000000012127229 */ /* 0x000fcc0000000814 */
[----:B------:R-:W-:Y:S02]  /*3040*/  DADD R12, R12, -R14 ;  /* 0x000000000c0c7229 */ /* 0x000fe4000000080e */
[----:B------:R-:W-:-:S06]  /*3050*/  DADD R18, R26, R18 ;  /* 0x000000001a127229 */ /* 0x000fcc0000000012 */
[----:B------:R-:W-:-:S08]  /*3060*/  DADD R12, R20, R12 ;  /* 0x00000000140c7229 */ /* 0x000fd0000000000c */
[----:B------:R-:W-:Y:S01]  /*3070*/  DADD R12, R18, R12 ;  /* 0x00000000120c7229 */ /* 0x000fe2000000000c */
[C---:B------:R-:W-:Y:S02]  /*3080*/  VIADD R18, R28.reuse, 0xfffffc01 ;  /* 0xfffffc011c127836 */ /* 0x040fe40000000000 */
[----:B------:R-:W-:-:S05]  /*3090*/  @P2 VIADD R18, R28, 0xfffffc02 ;  /* 0xfffffc021c122836 */ /* 0x000fca0000000000 */
[----:B------:R-:W-:Y:S01]  /*30a0*/  DADD R20, R16, R12 ;  /* 0x0000000010147229 */ /* 0x000fe2000000000c */
[----:B------:R-:W-:Y:S01]  /*30b0*/  LOP3.LUT R12, R18, 0x80000000, RZ, 0x3c, !PT ;  /* 0x80000000120c7812 */ /* 0x000fe200078e3cff */
[----:B------:R-:W-:-:S06]  /*30c0*/  IMAD.MOV.U32 R13, RZ, RZ, 0x43300000 ;  /* 0x43300000ff0d7424 */ /* 0x000fcc00078e00ff */
[----:B------:R-:W-:Y:S02]  /*30d0*/  DADD R16, R14, R20 ;  /* 0x000000000e107229 */ /* 0x000fe40000000014 */
[----:B------:R-:W-:Y:S01]  /*30e0*/  DADD R12, R12, -UR6 ;  /* 0x800000060c0c7e29 */ /* 0x000fe20008000000 */
[----:B------:R-:W-:Y:S01]  /*30f0*/  UMOV UR6, 0xfefa39ef ;  /* 0xfefa39ef00067882 */ /* 0x000fe20000000000 */
[----:B------:R-:W-:-:S04]  /*3100*/  UMOV UR7, 0x3fe62e42 ;  /* 0x3fe62e4200077882 */ /* 0x000fc80000000000 */
[--C-:B------:R-:W-:Y:S02]  /*3110*/  DADD R22, R14, -R16.reuse ;  /* 0x000000000e167229 */ /* 0x100fe40000000810 */
[----:B------:R-:W-:-:S06]  /*3120*/  DFMA R18, R12, UR6, R16 ;  /* 0x000000060c127c2b */ /* 0x000fcc0008000010 */
[----:B------:R-:W-:Y:S02]  /*3130*/  DADD R22, R20, R22 ;  /* 0x0000000014167229 */ /* 0x000fe40000000016 */
[----:B------:R-:W-:-:S08]  /*3140*/  DFMA R14, R12, -UR6, R18 ;  /* 0x800000060c0e7c2b */ /* 0x000fd00008000012 */
[----:B------:R-:W-:Y:S01]  /*3150*/  DADD R14, -R16, R14 ;  /* 0x00000000100e7229 */ /* 0x000fe2000000010e */
[----:B------:R-:W-:Y:S01]  /*3160*/  LOP3.LUT R17, R5, 0xff0fffff, RZ, 0xc0, !PT ;  /* 0xff0fffff05117812 */ /* 0x000fe200078ec0ff */
[----:B------:R-:W-:-:S06]  /*3170*/  IMAD.MOV.U32 R16, RZ, RZ, R4 ;  /* 0x000000ffff107224 */ /* 0x000fcc00078e0004 */
[----:B------:R-:W-:-:S08]  /*3180*/  DADD R14, R22, -R14 ;  /* 0x00000000160e7229 */ /* 0x000fd0000000080e */
[----:B------:R-:W-:Y:S01]  /*3190*/  DFMA R12, R12, UR8, R14 ;  /* 0x000000080c0c7c2b */ /* 0x000fe2000800000e */
[----:B------:R-:W-:-:S05]  /*31a0*/  IMAD.SHL.U32 R14, R5, 0x2, RZ ;  /* 0x00000002050e7824 */ /* 0x000fca00078e00ff */
[----:B------:R-:W-:Y:S02]  /*31b0*/  ISETP.GT.U32.AND P0, PT, R14, -0x2000001, PT ;  /* 0xfdffffff0e00780c */ /* 0x000fe40003f04070 */
[----:B------:R-:W-:Y:S02]  /*31c0*/  DADD R14, R18, R12 ;  /* 0x00000000120e7229 */ /* 0x000fe4000000000c */
[----:B------:R-:W-:-:S06]  /*31d0*/  SEL R17, R17, R5, P0 ;  /* 0x0000000511117207 */ /* 0x000fcc0000000000 */
[----:B------:R-:W-:Y:S02]  /*31e0*/  DADD R18, R18, -R14 ;  /* 0x0000000012127229 */ /* 0x000fe4000000080e */
[----:B------:R-:W-:-:S06]  /*31f0*/  DMUL R4, R14, R16 ;  /* 0x000000100e047228 */ /* 0x000fcc0000000000 */
[----:B------:R-:W-:Y:S02]  /*3200*/  DADD R18, R12, R18 ;  /* 0x000000000c127229 */ /* 0x000fe40000000012 */
[----:B------:R-:W-:Y:S01]  /*3210*/  DFMA R14, R14, R16, -R4 ;  /* 0x000000100e0e722b */ /* 0x000fe20000000804 */
[----:B------:R-:W-:Y:S02]  /*3220*/  IMAD.MOV.U32 R12, RZ, RZ, 0x652b82fe ;  /* 0x652b82feff0c7424 */ /* 0x000fe400078e00ff */
[----:B------:R-:W-:-:S05]  /*3230*/  IMAD.MOV.U32 R13, RZ, RZ, 0x3ff71547 ;  /* 0x3ff71547ff0d7424 */ /* 0x000fca00078e00ff */
[----:B------:R-:W-:-:S08]  /*3240*/  DFMA R18, R18, R16, R14 ;  /* 0x000000101212722b */ /* 0x000fd0000000000e */
[----:B------:R-:W-:-:S08]  /*3250*/  DADD R14, R4, R18 ;  /* 0x00000000040e7229 */ /* 0x000fd00000000012 */
[----:B------:R-:W-:Y:S02]  /*3260*/  DFMA R12, R14, R12, 6.75539944105574400000e+15 ;  /* 0x433800000e0c742b */ /* 0x000fe4000000000c */
[----:B------:R-:W-:Y:S01]  /*3270*/  FSETP.GEU.AND P0, PT, |R15|, 4.1917929649353027344, PT ;  /* 0x4086232b0f00780b */ /* 0x000fe20003f0e200 */
[----:B------:R-:W-:-:S05]  /*3280*/  DADD R4, R4, -R14 ;  /* 0x0000000004047229 */ /* 0x000fca000000080e */
[----:B------:R-:W-:-:S03]  /*3290*/  DADD R16, R12, -6.75539944105574400000e+15 ;  /* 0xc33800000c107429 */ /* 0x000fc60000000000 */
[----:B------:R-:W-:-:S05]  /*32a0*/  DADD R18, R18, R4 ;  /* 0x0000000012127229 */ /* 0x000fca0000000004 */
[----:B------:R-:W-:Y:S01]  /*32b0*/  DFMA R20, R16, -UR6, R14 ;  /* 0x8000000610147c2b */ /* 0x000fe2000800000e */
[----:B------:R-:W-:Y:S01]  /*32c0*/  UMOV UR6, 0x3b39803f ;  /* 0x3b39803f00067882 */ /* 0x000fe20000000000 */
[----:B------:R-:W-:-:S06]  /*32d0*/  UMOV UR7, 0x3c7abc9e ;  /* 0x3c7abc9e00077882 */ /* 0x000fcc0000000000 */
[----:B------:R-:W-:Y:S01]  /*32e0*/  DFMA R16, R16, -UR6, R20 ;  /* 0x8000000610107c2b */ /* 0x000fe20008000014 */
[----:B------:R-:W-:Y:S01]  /*32f0*/  UMOV UR6, 0x69ce2bdf ;  /* 0x69ce2bdf00067882 */ /* 0x000fe20000000000 */
[----:B------:R-:W-:Y:S01]  /*3300*/  IMAD.MOV.U32 R20, RZ, RZ, -0x35dec16 ;  /* 0xfca213eaff147424 */ /* 0x000fe200078e00ff */
[----:B------:R-:W-:Y:S01]  /*3310*/  UMOV UR7, 0x3e5ade15 ;  /* 0x3e5ade1500077882 */ /* 0x000fe20000000000 */
[----:B------:R-:W-:-:S06]  /*3320*/  IMAD.MOV.U32 R21, RZ, RZ, 0x3e928af3 ;  /* 0x3e928af3ff157424 */ /* 0x000fcc00078e00ff */
[----:B------:R-:W-:Y:S01]  /*3330*/  DFMA R20, R16, UR6, R20 ;  /* 0x0000000610147c2b */ /* 0x000fe20008000014 */
[----:B------:R-:W-:Y:S01]  /*3340*/  UMOV UR6, 0x62401315 ;  /* 0x6240131500067882 */ /* 0x000fe20000000000 */
[----:B------:R-:W-:-:S06]  /*3350*/  UMOV UR7, 0x3ec71dee ;  /* 0x3ec71dee00077882 */ /* 0x000fcc0000000000 */
[----:B------:R-:W-:Y:S01]  /*3360*/  DFMA R20, R16, R20, UR6 ;  /* 0x0000000610147e2b */ /* 0x000fe20008000014 */
        /* <DEDUP_REMOVED lines=20> */
[----:B------:R-:W-:-:S08]  /*34b0*/  DFMA R20, R16, R20, UR6 ;  /* 0x0000000610147e2b */ /* 0x000fd00008000014 */
[----:B------:R-:W-:-:S08]  /*34c0*/  DFMA R20, R16, R20, 1 ;  /* 0x3ff000001014742b */ /* 0x000fd00000000014 */
[----:B------:R-:W-:-:S10]  /*34d0*/  DFMA R16, R16, R20, 1 ;  /* 0x3ff000001010742b */ /* 0x000fd40000000014 */
[----:B------:R-:W-:Y:S02]  /*34e0*/  IMAD R5, R12, 0x100000, R17 ;  /* 0x001000000c057824 */ /* 0x000fe400078e0211 */
[----:B------:R-:W-:Y:S01]  /*34f0*/  IMAD.MOV.U32 R4, RZ, RZ, R16 ;  /* 0x000000ffff047224 */ /* 0x000fe200078e0010 */
[----:B------:R-:W-:Y:S06]  /*3500*/  @!P0 BRA `(.L_x_43) ;  /* 0x0000000000308947 */ /* 0x000fec0003800000 */
[----:B------:R-:W-:Y:S01]  /*3510*/  FSETP.GEU.AND P2, PT, |R15|, 4.2275390625, PT ;  /* 0x408748000f00780b */ /* 0x000fe20003f4e200 */
[C---:B------:R-:W-:Y:S02]  /*3520*/  DADD R20, R14.reuse, +INF ;  /* 0x7ff000000e147429 */ /* 0x040fe40000000000 */
[----:B------:R-:W-:-:S08]  /*3530*/  DSETP.GEU.AND P0, PT, R14, RZ, PT ;  /* 0x000000ff0e00722a */ /* 0x000fd00003f0e000 */
[----:B------:R-:W-:Y:S02]  /*3540*/  FSEL R5, R21, RZ, P0 ;  /* 0x000000ff15057208 */ /* 0x000fe40000000000 */
[----:B------:R-:W-:-:S04]  /*3550*/  @!P2 LEA.HI R4, R12, R12, RZ, 0x1 ;  /* 0x0000000c0c04a211 */ /* 0x000fc800078f08ff */
[----:B------:R-:W-:Y:S02]  /*3560*/  @!P2 SHF.R.S32.HI R13, RZ, 0x1, R4 ;  /* 0x00000001ff0da819 */ /* 0x000fe40000011404 */
[----:B------:R-:W-:-:S03]  /*3570*/  FSEL R4, R20, RZ, P0 ;  /* 0x000000ff14047208 */ /* 0x000fc60000000000 */
[----:B------:R-:W-:Y:S02]  /*3580*/  @!P2 IMAD.IADD R12, R12, 0x1, -R13 ;  /* 0x000000010c0ca824 */ /* 0x000fe400078e0a0d */
[----:B------:R-:W-:-:S03]  /*3590*/  @!P2 IMAD R17, R13, 0x100000, R17 ;  /* 0x001000000d11a824 */ /* 0x000fc600078e0211 */
[----:B------:R-:W-:Y:S01]  /*35a0*/  @!P2 LEA R13, R12, 0x3ff00000, 0x14 ;  /* 0x3ff000000c0da811 */ /* 0x000fe200078ea0ff */
[----:B------:R-:W-:-:S06]  /*35b0*/  @!P2 IMAD.MOV.U32 R12, RZ, RZ, RZ ;  /* 0x000000ffff0ca224 */ /* 0x000fcc00078e00ff */
[----:B------:R-:W-:-:S11]  /*35c0*/  @!P2 DMUL R4, R16, R12 ;  /* 0x0000000c1004a228 */ /* 0x000fd60000000000 */
.L_x_43:
[----:B------:R-:W-:Y:S02]  /*35d0*/  DFMA R18, R18, R4, R4 ;  /* 0x000000041212722b */ /* 0x000fe40000000004 */
[----:B------:R-:W-:-:S08]  /*35e0*/  DSETP.NEU.AND P0, PT, |R4|, +INF , PT ;  /* 0x7ff000000400742a */ /* 0x000fd00003f0d200 */
[----:B------:R-:W-:Y:S01]  /*35f0*/  FSEL R12, R4, R18, !P0 ;  /* 0x00000012040c7208 */ /* 0x000fe20004000000 */
[----:B------:R-:W-:Y:S01]  /*3600*/  IMAD.MOV.U32 R4, RZ, RZ, R0 ;  /* 0x000000ffff047224 */ /* 0x000fe200078e0000 */
[----:B------:R-:W-:Y:S01]  /*3610*/  FSEL R13, R5, R19, !P0 ;  /* 0x00000013050d7208 */ /* 0x000fe20004000000 */
[----:B------:R-:W-:-:S04]  /*3620*/  IMAD.MOV.U32 R5, RZ, RZ, 0x0 ;  /* 0x00000000ff057424 */ /* 0x000fc800078e00ff */
[----:B------:R-:W-:Y:S05]  /*3630*/  RET.REL.NODEC R4 `(_Z24evaluatePopulationKernelPdiidPfPiS1_) ;  /* 0xffffffc804707950 */ /* 0x000fea0003c3ffff */
.L_x_44:
[----:B------:R-:W-:-:S00]  /*3640*/  BRA `(.L_x_44) ;  /* 0xfffffffc00fc7947 */ /* 0x000fc0000383ffff */
[----:B------:R-:W-:-:S00]  /*3650*/  NOP ;  /* 0x0000000000007918 */ /* 0x000fc00000000000 */
        /* <DEDUP_REMOVED lines=10> */
.L_x_47:


//--------------------- .nv.shared.reserved.0     --------------------------
	.section	.nv.shared.reserved.0,"aw",@nobits
	.weak		__nv_reservedSMEM_offset_0_alias
	.size		__nv_reservedSMEM_offset_0_alias, 0, 64
	.other		__nv_reservedSMEM_offset_0_alias,@"STO_CUDA_RESERVED_SHARED STV_DEFAULT"
__nv_reservedSMEM_offset_0_alias:
	.zero		0
	.zero		64


//--------------------- .nv.constant0._Z24evaluatePopulationKernelPdiidPfPiS1_ --------------------------
	.section	.nv.constant0._Z24evaluatePopulationKernelPdiidPfPiS1_,"a",@progbits
	.sectionflags	@""
	.align	4
.nv.constant0._Z24evaluatePopulationKernelPdiidPfPiS1_:
	.zero		944


//--------------------- SYMBOLS --------------------------

	.type		.nv.reservedSmem.offset0,@object
	.size		.nv.reservedSmem.offset0,0x4
